//
// Generated by NVIDIA NVVM Compiler
//
// Compiler Build ID: CL-36424714
// Cuda compilation tools, release 13.0, V13.0.88
// Based on NVVM 20.0.0
//

.version 9.0
.target sm_100
.address_size 64

	// .globl	_Z11wave_kernelPfPKfS1_S1_iiiiiiiiiffffffff

.visible .entry _Z11wave_kernelPfPKfS1_S1_iiiiiiiiiffffffff(
	.param .u64 .ptr .align 1 _Z11wave_kernelPfPKfS1_S1_iiiiiiiiiffffffff_param_0,
	.param .u64 .ptr .align 1 _Z11wave_kernelPfPKfS1_S1_iiiiiiiiiffffffff_param_1,
	.param .u64 .ptr .align 1 _Z11wave_kernelPfPKfS1_S1_iiiiiiiiiffffffff_param_2,
	.param .u64 .ptr .align 1 _Z11wave_kernelPfPKfS1_S1_iiiiiiiiiffffffff_param_3,
	.param .u32 _Z11wave_kernelPfPKfS1_S1_iiiiiiiiiffffffff_param_4,
	.param .u32 _Z11wave_kernelPfPKfS1_S1_iiiiiiiiiffffffff_param_5,
	.param .u32 _Z11wave_kernelPfPKfS1_S1_iiiiiiiiiffffffff_param_6,
	.param .u32 _Z11wave_kernelPfPKfS1_S1_iiiiiiiiiffffffff_param_7,
	.param .u32 _Z11wave_kernelPfPKfS1_S1_iiiiiiiiiffffffff_param_8,
	.param .u32 _Z11wave_kernelPfPKfS1_S1_iiiiiiiiiffffffff_param_9,
	.param .u32 _Z11wave_kernelPfPKfS1_S1_iiiiiiiiiffffffff_param_10,
	.param .u32 _Z11wave_kernelPfPKfS1_S1_iiiiiiiiiffffffff_param_11,
	.param .u32 _Z11wave_kernelPfPKfS1_S1_iiiiiiiiiffffffff_param_12,
	.param .f32 _Z11wave_kernelPfPKfS1_S1_iiiiiiiiiffffffff_param_13,
	.param .f32 _Z11wave_kernelPfPKfS1_S1_iiiiiiiiiffffffff_param_14,
	.param .f32 _Z11wave_kernelPfPKfS1_S1_iiiiiiiiiffffffff_param_15,
	.param .f32 _Z11wave_kernelPfPKfS1_S1_iiiiiiiiiffffffff_param_16,
	.param .f32 _Z11wave_kernelPfPKfS1_S1_iiiiiiiiiffffffff_param_17,
	.param .f32 _Z11wave_kernelPfPKfS1_S1_iiiiiiiiiffffffff_param_18,
	.param .f32 _Z11wave_kernelPfPKfS1_S1_iiiiiiiiiffffffff_param_19,
	.param .f32 _Z11wave_kernelPfPKfS1_S1_iiiiiiiiiffffffff_param_20
)
{
	.reg .pred 	%p<6>;
	.reg .b32 	%r<37>;
	.reg .b32 	%f<49>;
	.reg .b64 	%rd<29>;

	ld.param.u64 	%rd2, [_Z11wave_kernelPfPKfS1_S1_iiiiiiiiiffffffff_param_1];
	ld.param.u64 	%rd4, [_Z11wave_kernelPfPKfS1_S1_iiiiiiiiiffffffff_param_3];
	ld.param.u32 	%r6, [_Z11wave_kernelPfPKfS1_S1_iiiiiiiiiffffffff_param_4];
	ld.param.u32 	%r7, [_Z11wave_kernelPfPKfS1_S1_iiiiiiiiiffffffff_param_5];
	ld.param.u32 	%r8, [_Z11wave_kernelPfPKfS1_S1_iiiiiiiiiffffffff_param_6];
	ld.param.u32 	%r10, [_Z11wave_kernelPfPKfS1_S1_iiiiiiiiiffffffff_param_7];
	ld.param.u32 	%r11, [_Z11wave_kernelPfPKfS1_S1_iiiiiiiiiffffffff_param_8];
	ld.param.u32 	%r12, [_Z11wave_kernelPfPKfS1_S1_iiiiiiiiiffffffff_param_9];
	ld.param.u32 	%r4, [_Z11wave_kernelPfPKfS1_S1_iiiiiiiiiffffffff_param_11];
	ld.param.u32 	%r5, [_Z11wave_kernelPfPKfS1_S1_iiiiiiiiiffffffff_param_12];
	ld.param.f32 	%f1, [_Z11wave_kernelPfPKfS1_S1_iiiiiiiiiffffffff_param_13];
	ld.param.f32 	%f2, [_Z11wave_kernelPfPKfS1_S1_iiiiiiiiiffffffff_param_17];
	ld.param.f32 	%f3, [_Z11wave_kernelPfPKfS1_S1_iiiiiiiiiffffffff_param_18];
	ld.param.f32 	%f4, [_Z11wave_kernelPfPKfS1_S1_iiiiiiiiiffffffff_param_19];
	ld.param.f32 	%f5, [_Z11wave_kernelPfPKfS1_S1_iiiiiiiiiffffffff_param_20];
	mov.u32 	%r13, %ctaid.x;
	mov.u32 	%r14, %ntid.x;
	mov.u32 	%r15, %tid.x;
	mad.lo.s32 	%r16, %r13, %r14, %r15;
	add.s32 	%r1, %r16, %r7;
	mov.u32 	%r17, %ctaid.y;
	mov.u32 	%r18, %ntid.y;
	mov.u32 	%r19, %tid.y;
	mad.lo.s32 	%r20, %r17, %r18, %r19;
	add.s32 	%r21, %r20, %r10;
	mov.u32 	%r22, %ctaid.z;
	mov.u32 	%r23, %ntid.z;
	mov.u32 	%r24, %tid.z;
	mad.lo.s32 	%r25, %r22, %r23, %r24;
	add.s32 	%r3, %r25, %r12;
	setp.gt.s32 	%p1, %r1, %r6;
	setp.gt.s32 	%p2, %r21, %r8;
	or.pred  	%p3, %p1, %p2;
	setp.gt.s32 	%p4, %r3, %r11;
	or.pred  	%p5, %p3, %p4;
	@%p5 bra 	$L__BB0_2;
	ld.param.u64 	%rd28, [_Z11wave_kernelPfPKfS1_S1_iiiiiiiiiffffffff_param_2];
	ld.param.u64 	%rd27, [_Z11wave_kernelPfPKfS1_S1_iiiiiiiiiffffffff_param_0];
	cvta.to.global.u64 	%rd6, %rd28;
	cvta.to.global.u64 	%rd7, %rd2;
	cvta.to.global.u64 	%rd8, %rd27;
	add.s32 	%r26, %r1, 4;
	mad.lo.s32 	%r27, %r4, %r26, %r21;
	add.s32 	%r28, %r27, 4;
	mad.lo.s32 	%r29, %r28, %r5, %r3;
	add.s32 	%r30, %r29, 4;
	mul.wide.s32 	%rd9, %r30, 4;
	add.s64 	%rd10, %rd6, %rd9;
	ld.global.nc.f32 	%f7, [%rd10];
	mul.f32 	%f8, %f7, 0fC0200000;
	mul.lo.s32 	%r31, %r5, %r4;
	shl.b32 	%r32, %r31, 1;
	sub.s32 	%r33, %r30, %r32;
	mul.wide.s32 	%rd11, %r33, 4;
	add.s64 	%rd12, %rd6, %rd11;
	ld.global.nc.f32 	%f9, [%rd12];
	mul.wide.s32 	%rd13, %r32, 4;
	add.s64 	%rd14, %rd10, %rd13;
	ld.global.nc.f32 	%f10, [%rd14];
	add.f32 	%f11, %f9, %f10;
	mul.f32 	%f12, %f11, 0f3DAAAAAB;
	sub.f32 	%f13, %f8, %f12;
	sub.s32 	%r34, %r30, %r31;
	mul.wide.s32 	%rd15, %r34, 4;
	add.s64 	%rd16, %rd6, %rd15;
	ld.global.nc.f32 	%f14, [%rd16];
	add.s64 	%rd17, %rd16, %rd13;
	ld.global.nc.f32 	%f15, [%rd17];
	add.f32 	%f16, %f14, %f15;
	fma.rn.f32 	%f17, %f16, 0f3FAAAAAB, %f13;
	shl.b32 	%r35, %r5, 1;
	sub.s32 	%r36, %r30, %r35;
	mul.wide.s32 	%rd18, %r36, 4;
	add.s64 	%rd19, %rd6, %rd18;
	ld.global.nc.f32 	%f18, [%rd19];
	mul.wide.s32 	%rd20, %r35, 4;
	add.s64 	%rd21, %rd10, %rd20;
	ld.global.nc.f32 	%f19, [%rd21];
	add.f32 	%f20, %f18, %f19;
	mul.f32 	%f21, %f20, 0f3DAAAAAB;
	sub.f32 	%f22, %f8, %f21;
	mul.wide.s32 	%rd22, %r5, 4;
	add.s64 	%rd23, %rd19, %rd22;
	ld.global.nc.f32 	%f23, [%rd23];
	add.s64 	%rd24, %rd10, %rd22;
	ld.global.nc.f32 	%f24, [%rd24];
	add.f32 	%f25, %f23, %f24;
	fma.rn.f32 	%f26, %f25, 0f3FAAAAAB, %f22;
	ld.global.nc.f32 	%f27, [%rd10+-8];
	ld.global.nc.f32 	%f28, [%rd10+8];
	add.f32 	%f29, %f27, %f28;
	mul.f32 	%f30, %f29, 0f3DAAAAAB;
	sub.f32 	%f31, %f8, %f30;
	ld.global.nc.f32 	%f32, [%rd10+-4];
	ld.global.nc.f32 	%f33, [%rd10+4];
	add.f32 	%f34, %f32, %f33;
	fma.rn.f32 	%f35, %f34, 0f3FAAAAAB, %f31;
	add.s64 	%rd5, %rd4, %rd9;
	// begin inline asm
	ld.global.nc.f32 %f6, [%rd5];
	// end inline asm
	mul.f32 	%f36, %f4, %f26;
	fma.rn.f32 	%f37, %f3, %f17, %f36;
	fma.rn.f32 	%f38, %f5, %f35, %f37;
	add.f32 	%f39, %f2, %f2;
	mul.f32 	%f40, %f39, %f7;
	add.s64 	%rd25, %rd7, %rd9;
	ld.global.nc.f32 	%f41, [%rd25];
	mul.f32 	%f42, %f2, %f41;
	sub.f32 	%f43, %f42, %f40;
	mul.f32 	%f44, %f1, %f1;
	mul.f32 	%f45, %f6, %f43;
	sub.f32 	%f46, %f38, %f45;
	mul.f32 	%f47, %f44, %f46;
	div.rn.f32 	%f48, %f47, %f6;
	add.s64 	%rd26, %rd8, %rd9;
	st.global.f32 	[%rd26], %f48;
$L__BB0_2:
	ret;

}
	// .globl	_Z23source_injection_kernelPfPKfS1_S1_iiiiiiiiiiiiiffffff
.visible .entry _Z23source_injection_kernelPfPKfS1_S1_iiiiiiiiiiiiiffffff(
	.param .u64 .ptr .align 1 _Z23source_injection_kernelPfPKfS1_S1_iiiiiiiiiiiiiffffff_param_0,
	.param .u64 .ptr .align 1 _Z23source_injection_kernelPfPKfS1_S1_iiiiiiiiiiiiiffffff_param_1,
	.param .u64 .ptr .align 1 _Z23source_injection_kernelPfPKfS1_S1_iiiiiiiiiiiiiffffff_param_2,
	.param .u64 .ptr .align 1 _Z23source_injection_kernelPfPKfS1_S1_iiiiiiiiiiiiiffffff_param_3,
	.param .u32 _Z23source_injection_kernelPfPKfS1_S1_iiiiiiiiiiiiiffffff_param_4,
	.param .u32 _Z23source_injection_kernelPfPKfS1_S1_iiiiiiiiiiiiiffffff_param_5,
	.param .u32 _Z23source_injection_kernelPfPKfS1_S1_iiiiiiiiiiiiiffffff_param_6,
	.param .u32 _Z23source_injection_kernelPfPKfS1_S1_iiiiiiiiiiiiiffffff_param_7,
	.param .u32 _Z23source_injection_kernelPfPKfS1_S1_iiiiiiiiiiiiiffffff_param_8,
	.param .u32 _Z23source_injection_kernelPfPKfS1_S1_iiiiiiiiiiiiiffffff_param_9,
	.param .u32 _Z23source_injection_kernelPfPKfS1_S1_iiiiiiiiiiiiiffffff_param_10,
	.param .u32 _Z23source_injection_kernelPfPKfS1_S1_iiiiiiiiiiiiiffffff_param_11,
	.param .u32 _Z23source_injection_kernelPfPKfS1_S1_iiiiiiiiiiiiiffffff_param_12,
	.param .u32 _Z23source_injection_kernelPfPKfS1_S1_iiiiiiiiiiiiiffffff_param_13,
	.param .u32 _Z23source_injection_kernelPfPKfS1_S1_iiiiiiiiiiiiiffffff_param_14,
	.param .u32 _Z23source_injection_kernelPfPKfS1_S1_iiiiiiiiiiiiiffffff_param_15,
	.param .u32 _Z23source_injection_kernelPfPKfS1_S1_iiiiiiiiiiiiiffffff_param_16,
	.param .f32 _Z23source_injection_kernelPfPKfS1_S1_iiiiiiiiiiiiiffffff_param_17,
	.param .f32 _Z23source_injection_kernelPfPKfS1_S1_iiiiiiiiiiiiiffffff_param_18,
	.param .f32 _Z23source_injection_kernelPfPKfS1_S1_iiiiiiiiiiiiiffffff_param_19,
	.param .f32 _Z23source_injection_kernelPfPKfS1_S1_iiiiiiiiiiiiiffffff_param_20,
	.param .f32 _Z23source_injection_kernelPfPKfS1_S1_iiiiiiiiiiiiiffffff_param_21,
	.param .f32 _Z23source_injection_kernelPfPKfS1_S1_iiiiiiiiiiiiiffffff_param_22
)
{
	.reg .pred 	%p<21>;
	.reg .b32 	%r<57>;
	.reg .b32 	%f<51>;
	.reg .b64 	%rd<23>;

	ld.param.u32 	%r12, [_Z23source_injection_kernelPfPKfS1_S1_iiiiiiiiiiiiiffffff_param_4];
	ld.param.u32 	%r22, [_Z23source_injection_kernelPfPKfS1_S1_iiiiiiiiiiiiiffffff_param_5];
	ld.param.u32 	%r23, [_Z23source_injection_kernelPfPKfS1_S1_iiiiiiiiiiiiiffffff_param_6];
	ld.param.u32 	%r13, [_Z23source_injection_kernelPfPKfS1_S1_iiiiiiiiiiiiiffffff_param_7];
	ld.param.u32 	%r15, [_Z23source_injection_kernelPfPKfS1_S1_iiiiiiiiiiiiiffffff_param_9];
	ld.param.u32 	%r16, [_Z23source_injection_kernelPfPKfS1_S1_iiiiiiiiiiiiiffffff_param_10];
	ld.param.u32 	%r17, [_Z23source_injection_kernelPfPKfS1_S1_iiiiiiiiiiiiiffffff_param_11];
	ld.param.u32 	%r18, [_Z23source_injection_kernelPfPKfS1_S1_iiiiiiiiiiiiiffffff_param_12];
	ld.param.u32 	%r19, [_Z23source_injection_kernelPfPKfS1_S1_iiiiiiiiiiiiiffffff_param_14];
	ld.param.u32 	%r20, [_Z23source_injection_kernelPfPKfS1_S1_iiiiiiiiiiiiiffffff_param_15];
	ld.param.u32 	%r21, [_Z23source_injection_kernelPfPKfS1_S1_iiiiiiiiiiiiiffffff_param_16];
	ld.param.f32 	%f4, [_Z23source_injection_kernelPfPKfS1_S1_iiiiiiiiiiiiiffffff_param_17];
	ld.param.f32 	%f5, [_Z23source_injection_kernelPfPKfS1_S1_iiiiiiiiiiiiiffffff_param_18];
	ld.param.f32 	%f6, [_Z23source_injection_kernelPfPKfS1_S1_iiiiiiiiiiiiiffffff_param_19];
	ld.param.f32 	%f7, [_Z23source_injection_kernelPfPKfS1_S1_iiiiiiiiiiiiiffffff_param_20];
	ld.param.f32 	%f8, [_Z23source_injection_kernelPfPKfS1_S1_iiiiiiiiiiiiiffffff_param_21];
	ld.param.f32 	%f9, [_Z23source_injection_kernelPfPKfS1_S1_iiiiiiiiiiiiiffffff_param_22];
	mov.u32 	%r24, %ctaid.x;
	mov.u32 	%r25, %ntid.x;
	mov.u32 	%r26, %tid.x;
	mad.lo.s32 	%r27, %r24, %r25, %r26;
	add.s32 	%r1, %r27, %r23;
	mov.u32 	%r28, %ctaid.y;
	mov.u32 	%r29, %ntid.y;
	mov.u32 	%r30, %tid.y;
	mad.lo.s32 	%r2, %r28, %r29, %r30;
	mov.u32 	%r31, %ctaid.z;
	mov.u32 	%r32, %ntid.z;
	mov.u32 	%r33, %tid.z;
	mad.lo.s32 	%r3, %r31, %r32, %r33;
	setp.gt.s32 	%p1, %r1, %r22;
	or.b32  	%r34, %r3, %r2;
	and.b32  	%r36, %r34, 268435454;
	setp.ne.s32 	%p2, %r36, 0;
	or.pred  	%p3, %p1, %p2;
	@%p3 bra 	$L__BB1_6;
	ld.param.u32 	%r56, [_Z23source_injection_kernelPfPKfS1_S1_iiiiiiiiiiiiiffffff_param_8];
	ld.param.u64 	%rd22, [_Z23source_injection_kernelPfPKfS1_S1_iiiiiiiiiiiiiffffff_param_3];
	ld.param.u64 	%rd21, [_Z23source_injection_kernelPfPKfS1_S1_iiiiiiiiiiiiiffffff_param_2];
	ld.param.u64 	%rd20, [_Z23source_injection_kernelPfPKfS1_S1_iiiiiiiiiiiiiffffff_param_1];
	cvta.to.global.u64 	%rd8, %rd22;
	mul.lo.s32 	%r37, %r1, 3;
	mul.wide.s32 	%rd9, %r37, 4;
	add.s64 	%rd10, %rd8, %rd9;
	ld.global.nc.f32 	%f10, [%rd10];
	sub.f32 	%f11, %f10, %f7;
	div.rn.f32 	%f12, %f11, %f4;
	cvt.rmi.f32.f32 	%f13, %f12;
	cvt.rzi.s32.f32 	%r38, %f13;
	ld.global.nc.f32 	%f14, [%rd10+4];
	sub.f32 	%f15, %f14, %f8;
	div.rn.f32 	%f16, %f15, %f5;
	cvt.rmi.f32.f32 	%f17, %f16;
	cvt.rzi.s32.f32 	%r39, %f17;
	ld.global.nc.f32 	%f18, [%rd10+8];
	sub.f32 	%f19, %f18, %f9;
	div.rn.f32 	%f20, %f19, %f6;
	cvt.rmi.f32.f32 	%f21, %f20;
	cvt.rzi.s32.f32 	%r4, %f21;
	sub.f32 	%f22, %f12, %f13;
	sub.f32 	%f23, %f16, %f17;
	sub.f32 	%f1, %f20, %f21;
	add.s32 	%r5, %r38, %r2;
	add.s32 	%r41, %r56, -1;
	setp.lt.s32 	%p4, %r5, %r41;
	add.s32 	%r6, %r39, %r3;
	add.s32 	%r42, %r16, -1;
	setp.lt.s32 	%p5, %r6, %r42;
	add.s32 	%r7, %r18, -1;
	add.s32 	%r8, %r13, 1;
	add.s32 	%r9, %r15, 1;
	cvt.rn.f32.u32 	%f24, %r2;
	sub.s32 	%r43, 1, %r2;
	cvt.rn.f32.s32 	%f25, %r43;
	mov.f32 	%f26, 0f3F800000;
	sub.f32 	%f27, %f26, %f22;
	mul.f32 	%f28, %f27, %f25;
	fma.rn.f32 	%f29, %f22, %f24, %f28;
	cvt.rn.f32.u32 	%f30, %r3;
	sub.s32 	%r44, 1, %r3;
	cvt.rn.f32.s32 	%f31, %r44;
	sub.f32 	%f32, %f26, %f23;
	mul.f32 	%f33, %f32, %f31;
	fma.rn.f32 	%f34, %f23, %f30, %f33;
	mul.f32 	%f2, %f29, %f34;
	sub.f32 	%f3, %f26, %f1;
	add.s32 	%r45, %r38, 4;
	add.s32 	%r46, %r39, 4;
	add.s32 	%r10, %r4, 4;
	mad.lo.s32 	%r47, %r45, %r19, %r46;
	mad.lo.s32 	%r48, %r47, %r20, %r10;
	add.s32 	%r49, %r45, %r2;
	add.s32 	%r50, %r46, %r3;
	mad.lo.s32 	%r51, %r49, %r19, %r50;
	mul.lo.s32 	%r11, %r51, %r20;
	mad.lo.s32 	%r52, %r21, %r12, %r1;
	mul.wide.s32 	%rd11, %r52, 4;
	add.s64 	%rd1, %rd21, %rd11;
	mul.wide.s32 	%rd12, %r48, 4;
	add.s64 	%rd2, %rd20, %rd12;
	or.pred  	%p6, %p4, %p5;
	@%p6 bra 	$L__BB1_6;
	ld.param.u64 	%rd19, [_Z23source_injection_kernelPfPKfS1_S1_iiiiiiiiiiiiiffffff_param_0];
	setp.gt.s32 	%p7, %r6, %r9;
	setp.gt.s32 	%p8, %r5, %r8;
	add.s32 	%r53, %r17, 1;
	setp.lt.s32 	%p9, %r4, %r7;
	or.pred  	%p10, %p8, %p7;
	or.pred  	%p11, %p10, %p9;
	setp.gt.s32 	%p12, %r4, %r53;
	or.pred  	%p13, %p11, %p12;
	add.s32 	%r54, %r10, %r11;
	cvta.to.global.u64 	%rd13, %rd19;
	mul.wide.s32 	%rd14, %r54, 4;
	add.s64 	%rd3, %rd13, %rd14;
	@%p13 bra 	$L__BB1_4;
	fma.rn.f32 	%f37, %f1, 0f00000000, %f3;
	mul.f32 	%f38, %f2, %f37;
	mul.f32 	%f39, %f38, 0f3C23D70A;
	// begin inline asm
	ld.global.nc.f32 %f35, [%rd1];
	// end inline asm
	mul.f32 	%f40, %f39, %f35;
	// begin inline asm
	ld.global.nc.f32 %f36, [%rd2];
	// end inline asm
	div.rn.f32 	%f41, %f40, %f36;
	atom.global.add.f32 	%f42, [%rd3], %f41;
$L__BB1_4:
	setp.gt.s32 	%p14, %r6, %r9;
	setp.gt.s32 	%p15, %r5, %r8;
	add.s32 	%r55, %r4, 1;
	setp.lt.s32 	%p16, %r55, %r7;
	or.pred  	%p17, %p15, %p14;
	or.pred  	%p18, %p17, %p16;
	setp.gt.s32 	%p19, %r4, %r17;
	or.pred  	%p20, %p18, %p19;
	@%p20 bra 	$L__BB1_6;
	fma.rn.f32 	%f45, %f3, 0f00000000, %f1;
	mul.f32 	%f46, %f2, %f45;
	mul.f32 	%f47, %f46, 0f3C23D70A;
	// begin inline asm
	ld.global.nc.f32 %f43, [%rd1];
	// end inline asm
	mul.f32 	%f48, %f47, %f43;
	// begin inline asm
	ld.global.nc.f32 %f44, [%rd2];
	// end inline asm
	div.rn.f32 	%f49, %f48, %f44;
	atom.global.add.f32 	%f50, [%rd3+4], %f49;
$L__BB1_6:
	ret;

}


// ===== COMPILED SASS (sm_100) =====

	.target	sm_100

	.elftype	@"ET_EXEC"


//--------------------- .note.nv.tkinfo           --------------------------
	.section	.note.nv.tkinfo,"",@"SHT_NOTE"
	.sectionflags	@"SHF_NOTE_NV_TKINFO"
	.tkinfo
        /*0018*/ 	.word	0x00000002
        /*0030*/ 	.string	""
        /*0030*/ 	.string	"ptxas"
        /*0030*/ 	.string	"Cuda compilation tools, release 13.0, V13.0.88"
        /*0030*/ 	.string	"Build cuda_13.0.r13.0/compiler.36424714_0"
        /*0030*/ 	.string	"-arch sm_100 -m 64 "



//--------------------- .note.nv.cuinfo           --------------------------
	.section	.note.nv.cuinfo,"",@"SHT_NOTE"
	.sectionflags	@"SHF_NOTE_NV_CUINFO"
        /*0018*/ 	.short	0x0002
        /*001a*/ 	.short	0x0064
        /*001c*/ 	.short	0x0082
	.zero		2


//--------------------- .nv.info                  --------------------------
	.section	.nv.info,"",@"SHT_CUDA_INFO"
	.align	4


	//----- nvinfo : EIATTR_REGCOUNT
	.align		4
        /*0000*/ 	.byte	0x04, 0x2f
        /*0002*/ 	.short	(.L_1 - .L_0)
	.align		4
.L_0:
        /*0004*/ 	.word	index@(_Z11wave_kernelPfPKfS1_S1_iiiiiiiiiffffffff)
        /*0008*/ 	.word	0x00000020


	//----- nvinfo : EIATTR_FRAME_SIZE
	.align		4
.L_1:
        /*000c*/ 	.byte	0x04, 0x11
        /*000e*/ 	.short	(.L_3 - .L_2)
	.align		4
.L_2:
        /*0010*/ 	.word	index@($__internal_1_$__cuda_sm3x_div_rn_noftz_f32_slowpath)
        /*0014*/ 	.word	0x00000000


	//----- nvinfo : EIATTR_FRAME_SIZE
	.align		4
.L_3:
        /*0018*/ 	.byte	0x04, 0x11
        /*001a*/ 	.short	(.L_5 - .L_4)
	.align		4
.L_4:
        /*001c*/ 	.word	index@(_Z11wave_kernelPfPKfS1_S1_iiiiiiiiiffffffff)
        /*0020*/ 	.word	0x00000000


	//----- nvinfo : EIATTR_REGCOUNT
	.align		4
.L_5:
        /*0024*/ 	.byte	0x04, 0x2f
        /*0026*/ 	.short	(.L_7 - .L_6)
	.align		4
.L_6:
        /*0028*/ 	.word	index@(_Z23source_injection_kernelPfPKfS1_S1_iiiiiiiiiiiiiffffff)
        /*002c*/ 	.word	0x0000001e


	//----- nvinfo : EIATTR_FRAME_SIZE
	.align		4
.L_7:
        /*0030*/ 	.byte	0x04, 0x11
        /*0032*/ 	.short	(.L_9 - .L_8)
	.align		4
.L_8:
        /*0034*/ 	.word	index@($__internal_0_$__cuda_sm3x_div_rn_noftz_f32_slowpath)
        /*0038*/ 	.word	0x00000000


	//----- nvinfo : EIATTR_FRAME_SIZE
	.align		4
.L_9:
        /*003c*/ 	.byte	0x04, 0x11
        /*003e*/ 	.short	(.L_11 - .L_10)
	.align		4
.L_10:
        /*0040*/ 	.word	index@(_Z23source_injection_kernelPfPKfS1_S1_iiiiiiiiiiiiiffffff)
        /*0044*/ 	.word	0x00000000


	//----- nvinfo : EIATTR_MIN_STACK_SIZE
	.align		4
.L_11:
        /*0048*/ 	.byte	0x04, 0x12
        /*004a*/ 	.short	(.L_13 - .L_12)
	.align		4
.L_12:
        /*004c*/ 	.word	index@(_Z23source_injection_kernelPfPKfS1_S1_iiiiiiiiiiiiiffffff)
        /*0050*/ 	.word	0x00000000


	//----- nvinfo : EIATTR_MIN_STACK_SIZE
	.align		4
.L_13:
        /*0054*/ 	.byte	0x04, 0x12
        /*0056*/ 	.short	(.L_15 - .L_14)
	.align		4
.L_14:
        /*0058*/ 	.word	index@(_Z11wave_kernelPfPKfS1_S1_iiiiiiiiiffffffff)
        /*005c*/ 	.word	0x00000000
.L_15:


//--------------------- .nv.compat                --------------------------
	.section	.nv.compat,"",@"SHT_CUDA_COMPAT_INFO"
	.align	4
        /*0000*/ 	.byte	0x02, 0x09, 0x00, 0x00, 0x02, 0x02, 0x01, 0x00, 0x02, 0x05, 0x05, 0x00, 0x03, 0x07, 0x01, 0x01
        /*0010*/ 	.byte	0x02, 0x03, 0x00, 0x00, 0x02, 0x06, 0x01, 0x00, 0x04, 0x0b, 0x08, 0x00, 0x01, 0x00, 0x00, 0x00
        /*0020*/ 	.byte	0x00, 0x00, 0x00, 0x00


//--------------------- .nv.info._Z23source_injection_kernelPfPKfS1_S1_iiiiiiiiiiiiiffffff --------------------------
	.section	.nv.info._Z23source_injection_kernelPfPKfS1_S1_iiiiiiiiiiiiiffffff,"",@"SHT_CUDA_INFO"
	.sectionflags	@""
	.align	4


	//----- nvinfo : EIATTR_CUDA_API_VERSION
	.align		4
        /*0000*/ 	.byte	0x04, 0x37
        /*0002*/ 	.short	(.L_17 - .L_16)
.L_16:
        /*0004*/ 	.word	0x00000082


	//----- nvinfo : EIATTR_KPARAM_INFO
	.align		4
.L_17:
        /*0008*/ 	.byte	0x04, 0x17
        /*000a*/ 	.short	(.L_19 - .L_18)
.L_18:
        /*000c*/ 	.word	0x00000000
        /*0010*/ 	.short	0x0016
        /*0012*/ 	.short	0x0068
        /*0014*/ 	.byte	0x00, 0xf0, 0x11, 0x00


	//----- nvinfo : EIATTR_KPARAM_INFO
	.align		4
.L_19:
        /*0018*/ 	.byte	0x04, 0x17
        /*001a*/ 	.short	(.L_21 - .L_20)
.L_20:
        /*001c*/ 	.word	0x00000000
        /*0020*/ 	.short	0x0015
        /*0022*/ 	.short	0x0064
        /*0024*/ 	.byte	0x00, 0xf0, 0x11, 0x00


	//----- nvinfo : EIATTR_KPARAM_INFO
	.align		4
.L_21:
        /*0028*/ 	.byte	0x04, 0x17
        /*002a*/ 	.short	(.L_23 - .L_22)
.L_22:
        /*002c*/ 	.word	0x00000000
        /*0030*/ 	.short	0x0014
        /*0032*/ 	.short	0x0060
        /*0034*/ 	.byte	0x00, 0xf0, 0x11, 0x00


	//----- nvinfo : EIATTR_KPARAM_INFO
	.align		4
.L_23:
        /*0038*/ 	.byte	0x04, 0x17
        /*003a*/ 	.short	(.L_25 - .L_24)
.L_24:
        /*003c*/ 	.word	0x00000000
        /*0040*/ 	.short	0x0013
        /*0042*/ 	.short	0x005c
        /*0044*/ 	.byte	0x00, 0xf0, 0x11, 0x00


	//----- nvinfo : EIATTR_KPARAM_INFO
	.align		4
.L_25:
        /*0048*/ 	.byte	0x04, 0x17
        /*004a*/ 	.short	(.L_27 - .L_26)
.L_26:
        /*004c*/ 	.word	0x00000000
        /*0050*/ 	.short	0x0012
        /*0052*/ 	.short	0x0058
        /*0054*/ 	.byte	0x00, 0xf0, 0x11, 0x00


	//----- nvinfo : EIATTR_KPARAM_INFO
	.align		4
.L_27:
        /*0058*/ 	.byte	0x04, 0x17
        /*005a*/ 	.short	(.L_29 - .L_28)
.L_28:
        /*005c*/ 	.word	0x00000000
        /*0060*/ 	.short	0x0011
        /*0062*/ 	.short	0x0054
        /*0064*/ 	.byte	0x00, 0xf0, 0x11, 0x00


	//----- nvinfo : EIATTR_KPARAM_INFO
	.align		4
.L_29:
        /*0068*/ 	.byte	0x04, 0x17
        /*006a*/ 	.short	(.L_31 - .L_30)
.L_30:
        /*006c*/ 	.word	0x00000000
        /*0070*/ 	.short	0x0010
        /*0072*/ 	.short	0x0050
        /*0074*/ 	.byte	0x00, 0xf0, 0x11, 0x00


	//----- nvinfo : EIATTR_KPARAM_INFO
	.align		4
.L_31:
        /*0078*/ 	.byte	0x04, 0x17
        /*007a*/ 	.short	(.L_33 - .L_32)
.L_32:
        /*007c*/ 	.word	0x00000000
        /*0080*/ 	.short	0x000f
        /*0082*/ 	.short	0x004c
        /*0084*/ 	.byte	0x00, 0xf0, 0x11, 0x00


	//----- nvinfo : EIATTR_KPARAM_INFO
	.align		4
.L_33:
        /*0088*/ 	.byte	0x04, 0x17
        /*008a*/ 	.short	(.L_35 - .L_34)
.L_34:
        /*008c*/ 	.word	0x00000000
        /*0090*/ 	.short	0x000e
        /*0092*/ 	.short	0x0048
        /*0094*/ 	.byte	0x00, 0xf0, 0x11, 0x00


	//----- nvinfo : EIATTR_KPARAM_INFO
	.align		4
.L_35:
        /*0098*/ 	.byte	0x04, 0x17
        /*009a*/ 	.short	(.L_37 - .L_36)
.L_36:
        /*009c*/ 	.word	0x00000000
        /*00a0*/ 	.short	0x000d
        /*00a2*/ 	.short	0x0044
        /*00a4*/ 	.byte	0x00, 0xf0, 0x11, 0x00


	//----- nvinfo : EIATTR_KPARAM_INFO
	.align		4
.L_37:
        /*00a8*/ 	.byte	0x04, 0x17
        /*00aa*/ 	.short	(.L_39 - .L_38)
.L_38:
        /*00ac*/ 	.word	0x00000000
        /*00b0*/ 	.short	0x000c
        /*00b2*/ 	.short	0x0040
        /*00b4*/ 	.byte	0x00, 0xf0, 0x11, 0x00


	//----- nvinfo : EIATTR_KPARAM_INFO
	.align		4
.L_39:
        /*00b8*/ 	.byte	0x04, 0x17
        /*00ba*/ 	.short	(.L_41 - .L_40)
.L_40:
        /*00bc*/ 	.word	0x00000000
        /*00c0*/ 	.short	0x000b
        /*00c2*/ 	.short	0x003c
        /*00c4*/ 	.byte	0x00, 0xf0, 0x11, 0x00


	//----- nvinfo : EIATTR_KPARAM_INFO
	.align		4
.L_41:
        /*00c8*/ 	.byte	0x04, 0x17
        /*00ca*/ 	.short	(.L_43 - .L_42)
.L_42:
        /*00cc*/ 	.word	0x00000000
        /*00d0*/ 	.short	0x000a
        /*00d2*/ 	.short	0x0038
        /*00d4*/ 	.byte	0x00, 0xf0, 0x11, 0x00


	//----- nvinfo : EIATTR_KPARAM_INFO
	.align		4
.L_43:
        /*00d8*/ 	.byte	0x04, 0x17
        /*00da*/ 	.short	(.L_45 - .L_44)
.L_44:
        /*00dc*/ 	.word	0x00000000
        /*00e0*/ 	.short	0x0009
        /*00e2*/ 	.short	0x0034
        /*00e4*/ 	.byte	0x00, 0xf0, 0x11, 0x00


	//----- nvinfo : EIATTR_KPARAM_INFO
	.align		4
.L_45:
        /*00e8*/ 	.byte	0x04, 0x17
        /*00ea*/ 	.short	(.L_47 - .L_46)
.L_46:
        /*00ec*/ 	.word	0x00000000
        /*00f0*/ 	.short	0x0008
        /*00f2*/ 	.short	0x0030
        /*00f4*/ 	.byte	0x00, 0xf0, 0x11, 0x00


	//----- nvinfo : EIATTR_KPARAM_INFO
	.align		4
.L_47:
        /*00f8*/ 	.byte	0x04, 0x17
        /*00fa*/ 	.short	(.L_49 - .L_48)
.L_48:
        /*00fc*/ 	.word	0x00000000
        /*0100*/ 	.short	0x0007
        /*0102*/ 	.short	0x002c
        /*0104*/ 	.byte	0x00, 0xf0, 0x11, 0x00


	//----- nvinfo : EIATTR_KPARAM_INFO
	.align		4
.L_49:
        /*0108*/ 	.byte	0x04, 0x17
        /*010a*/ 	.short	(.L_51 - .L_50)
.L_50:
        /*010c*/ 	.word	0x00000000
        /*0110*/ 	.short	0x0006
        /*0112*/ 	.short	0x0028
        /*0114*/ 	.byte	0x00, 0xf0, 0x11, 0x00


	//----- nvinfo : EIATTR_KPARAM_INFO
	.align		4
.L_51:
        /*0118*/ 	.byte	0x04, 0x17
        /*011a*/ 	.short	(.L_53 - .L_52)
.L_52:
        /*011c*/ 	.word	0x00000000
        /*0120*/ 	.short	0x0005
        /*0122*/ 	.short	0x0024
        /*0124*/ 	.byte	0x00, 0xf0, 0x11, 0x00


	//----- nvinfo : EIATTR_KPARAM_INFO
	.align		4
.L_53:
        /*0128*/ 	.byte	0x04, 0x17
        /*012a*/ 	.short	(.L_55 - .L_54)
.L_54:
        /*012c*/ 	.word	0x00000000
        /*0130*/ 	.short	0x0004
        /*0132*/ 	.short	0x0020
        /*0134*/ 	.byte	0x00, 0xf0, 0x11, 0x00


	//----- nvinfo : EIATTR_KPARAM_INFO
	.align		4
.L_55:
        /*0138*/ 	.byte	0x04, 0x17
        /*013a*/ 	.short	(.L_57 - .L_56)
.L_56:
        /*013c*/ 	.word	0x00000000
        /*0140*/ 	.short	0x0003
        /*0142*/ 	.short	0x0018
        /*0144*/ 	.byte	0x00, 0xf5, 0x21, 0x00


	//----- nvinfo : EIATTR_KPARAM_INFO
	.align		4
.L_57:
        /*0148*/ 	.byte	0x04, 0x17
        /*014a*/ 	.short	(.L_59 - .L_58)
.L_58:
        /*014c*/ 	.word	0x00000000
        /*0150*/ 	.short	0x0002
        /*0152*/ 	.short	0x0010
        /*0154*/ 	.byte	0x00, 0xf5, 0x21, 0x00


	//----- nvinfo : EIATTR_KPARAM_INFO
	.align		4
.L_59:
        /*0158*/ 	.byte	0x04, 0x17
        /*015a*/ 	.short	(.L_61 - .L_60)
.L_60:
        /*015c*/ 	.word	0x00000000
        /*0160*/ 	.short	0x0001
        /*0162*/ 	.short	0x0008
        /*0164*/ 	.byte	0x00, 0xf5, 0x21, 0x00


	//----- nvinfo : EIATTR_KPARAM_INFO
	.align		4
.L_61:
        /*0168*/ 	.byte	0x04, 0x17
        /*016a*/ 	.short	(.L_63 - .L_62)
.L_62:
        /*016c*/ 	.word	0x00000000
        /*0170*/ 	.short	0x0000
        /*0172*/ 	.short	0x0000
        /*0174*/ 	.byte	0x00, 0xf5, 0x21, 0x00


	//----- nvinfo : EIATTR_SPARSE_MMA_MASK
	.align		4
.L_63:
        /*0178*/ 	.byte	0x03, 0x50
        /*017a*/ 	.short	0x0000


	//----- nvinfo : EIATTR_MAXREG_COUNT
	.align		4
        /*017c*/ 	.byte	0x03, 0x1b
        /*017e*/ 	.short	0x00ff


	//----- nvinfo : EIATTR_MERCURY_ISA_VERSION
	.align		4
        /*0180*/ 	.byte	0x03, 0x5f
        /*0182*/ 	.short	0x0101


	//----- nvinfo : EIATTR_VRC_CTA_INIT_COUNT
	.align		4
        /*0184*/ 	.byte	0x02, 0x4a
	.zero		1
	.zero		1


	//----- nvinfo : EIATTR_EXIT_INSTR_OFFSETS
	.align		4
        /*0188*/ 	.byte	0x04, 0x1c
        /*018a*/ 	.short	(.L_65 - .L_64)


	//   ....[0]....
.L_64:
        /*018c*/ 	.word	0x00000120


	//   ....[1]....
        /*0190*/ 	.word	0x00000680


	//   ....[2]....
        /*0194*/ 	.word	0x00000ab0


	//   ....[3]....
        /*0198*/ 	.word	0x00000c10


	//----- nvinfo : EIATTR_CRS_STACK_SIZE
	.align		4
.L_65:
        /*019c*/ 	.byte	0x04, 0x1e
        /*019e*/ 	.short	(.L_67 - .L_66)
.L_66:
        /*01a0*/ 	.word	0x00000000


	//----- nvinfo : EIATTR_CBANK_PARAM_SIZE
	.align		4
.L_67:
        /*01a4*/ 	.byte	0x03, 0x19
        /*01a6*/ 	.short	0x006c


	//----- nvinfo : EIATTR_PARAM_CBANK
	.align		4
        /*01a8*/ 	.byte	0x04, 0x0a
        /*01aa*/ 	.short	(.L_69 - .L_68)
	.align		4
.L_68:
        /*01ac*/ 	.word	index@(.nv.constant0._Z23source_injection_kernelPfPKfS1_S1_iiiiiiiiiiiiiffffff)
        /*01b0*/ 	.short	0x0380
        /*01b2*/ 	.short	0x006c


	//----- nvinfo : EIATTR_SW_WAR
	.align		4
.L_69:
        /*01b4*/ 	.byte	0x04, 0x36
        /*01b6*/ 	.short	(.L_71 - .L_70)
.L_70:
        /*01b8*/ 	.word	0x00000008
.L_71:


//--------------------- .nv.info._Z11wave_kernelPfPKfS1_S1_iiiiiiiiiffffffff --------------------------
	.section	.nv.info._Z11wave_kernelPfPKfS1_S1_iiiiiiiiiffffffff,"",@"SHT_CUDA_INFO"
	.sectionflags	@""
	.align	4


	//----- nvinfo : EIATTR_CUDA_API_VERSION
	.align		4
        /*0000*/ 	.byte	0x04, 0x37
        /*0002*/ 	.short	(.L_73 - .L_72)
.L_72:
        /*0004*/ 	.word	0x00000082


	//----- nvinfo : EIATTR_KPARAM_INFO
	.align		4
.L_73:
        /*0008*/ 	.byte	0x04, 0x17
        /*000a*/ 	.short	(.L_75 - .L_74)
.L_74:
        /*000c*/ 	.word	0x00000000
        /*0010*/ 	.short	0x0014
        /*0012*/ 	.short	0x0060
        /*0014*/ 	.byte	0x00, 0xf0, 0x11, 0x00


	//----- nvinfo : EIATTR_KPARAM_INFO
	.align		4
.L_75:
        /*0018*/ 	.byte	0x04, 0x17
        /*001a*/ 	.short	(.L_77 - .L_76)
.L_76:
        /*001c*/ 	.word	0x00000000
        /*0020*/ 	.short	0x0013
        /*0022*/ 	.short	0x005c
        /*0024*/ 	.byte	0x00, 0xf0, 0x11, 0x00


	//----- nvinfo : EIATTR_KPARAM_INFO
	.align		4
.L_77:
        /*0028*/ 	.byte	0x04, 0x17
        /*002a*/ 	.short	(.L_79 - .L_78)
.L_78:
        /*002c*/ 	.word	0x00000000
        /*0030*/ 	.short	0x0012
        /*0032*/ 	.short	0x0058
        /*0034*/ 	.byte	0x00, 0xf0, 0x11, 0x00


	//----- nvinfo : EIATTR_KPARAM_INFO
	.align		4
.L_79:
        /*0038*/ 	.byte	0x04, 0x17
        /*003a*/ 	.short	(.L_81 - .L_80)
.L_80:
        /*003c*/ 	.word	0x00000000
        /*0040*/ 	.short	0x0011
        /*0042*/ 	.short	0x0054
        /*0044*/ 	.byte	0x00, 0xf0, 0x11, 0x00


	//----- nvinfo : EIATTR_KPARAM_INFO
	.align		4
.L_81:
        /*0048*/ 	.byte	0x04, 0x17
        /*004a*/ 	.short	(.L_83 - .L_82)
.L_82:
        /*004c*/ 	.word	0x00000000
        /*0050*/ 	.short	0x0010
        /*0052*/ 	.short	0x0050
        /*0054*/ 	.byte	0x00, 0xf0, 0x11, 0x00


	//----- nvinfo : EIATTR_KPARAM_INFO
	.align		4
.L_83:
        /*0058*/ 	.byte	0x04, 0x17
        /*005a*/ 	.short	(.L_85 - .L_84)
.L_84:
        /*005c*/ 	.word	0x00000000
        /*0060*/ 	.short	0x000f
        /*0062*/ 	.short	0x004c
        /*0064*/ 	.byte	0x00, 0xf0, 0x11, 0x00


	//----- nvinfo : EIATTR_KPARAM_INFO
	.align		4
.L_85:
        /*0068*/ 	.byte	0x04, 0x17
        /*006a*/ 	.short	(.L_87 - .L_86)
.L_86:
        /*006c*/ 	.word	0x00000000
        /*0070*/ 	.short	0x000e
        /*0072*/ 	.short	0x0048
        /*0074*/ 	.byte	0x00, 0xf0, 0x11, 0x00


	//----- nvinfo : EIATTR_KPARAM_INFO
	.align		4
.L_87:
        /*0078*/ 	.byte	0x04, 0x17
        /*007a*/ 	.short	(.L_89 - .L_88)
.L_88:
        /*007c*/ 	.word	0x00000000
        /*0080*/ 	.short	0x000d
        /*0082*/ 	.short	0x0044
        /*0084*/ 	.byte	0x00, 0xf0, 0x11, 0x00


	//----- nvinfo : EIATTR_KPARAM_INFO
	.align		4
.L_89:
        /*0088*/ 	.byte	0x04, 0x17
        /*008a*/ 	.short	(.L_91 - .L_90)
.L_90:
        /*008c*/ 	.word	0x00000000
        /*0090*/ 	.short	0x000c
        /*0092*/ 	.short	0x0040
        /*0094*/ 	.byte	0x00, 0xf0, 0x11, 0x00


	//----- nvinfo : EIATTR_KPARAM_INFO
	.align		4
.L_91:
        /*0098*/ 	.byte	0x04, 0x17
        /*009a*/ 	.short	(.L_93 - .L_92)
.L_92:
        /*009c*/ 	.word	0x00000000
        /*00a0*/ 	.short	0x000b
        /*00a2*/ 	.short	0x003c
        /*00a4*/ 	.byte	0x00, 0xf0, 0x11, 0x00


	//----- nvinfo : EIATTR_KPARAM_INFO
	.align		4
.L_93:
        /*00a8*/ 	.byte	0x04, 0x17
        /*00aa*/ 	.short	(.L_95 - .L_94)
.L_94:
        /*00ac*/ 	.word	0x00000000
        /*00b0*/ 	.short	0x000a
        /*00b2*/ 	.short	0x0038
        /*00b4*/ 	.byte	0x00, 0xf0, 0x11, 0x00


	//----- nvinfo : EIATTR_KPARAM_INFO
	.align		4
.L_95:
        /*00b8*/ 	.byte	0x04, 0x17
        /*00ba*/ 	.short	(.L_97 - .L_96)
.L_96:
        /*00bc*/ 	.word	0x00000000
        /*00c0*/ 	.short	0x0009
        /*00c2*/ 	.short	0x0034
        /*00c4*/ 	.byte	0x00, 0xf0, 0x11, 0x00


	//----- nvinfo : EIATTR_KPARAM_INFO
	.align		4
.L_97:
        /*00c8*/ 	.byte	0x04, 0x17
        /*00ca*/ 	.short	(.L_99 - .L_98)
.L_98:
        /*00cc*/ 	.word	0x00000000
        /*00d0*/ 	.short	0x0008
        /*00d2*/ 	.short	0x0030
        /*00d4*/ 	.byte	0x00, 0xf0, 0x11, 0x00


	//----- nvinfo : EIATTR_KPARAM_INFO
	.align		4
.L_99:
        /*00d8*/ 	.byte	0x04, 0x17
        /*00da*/ 	.short	(.L_101 - .L_100)
.L_100:
        /*00dc*/ 	.word	0x00000000
        /*00e0*/ 	.short	0x0007
        /*00e2*/ 	.short	0x002c
        /*00e4*/ 	.byte	0x00, 0xf0, 0x11, 0x00


	//----- nvinfo : EIATTR_KPARAM_INFO
	.align		4
.L_101:
        /*00e8*/ 	.byte	0x04, 0x17
        /*00ea*/ 	.short	(.L_103 - .L_102)
.L_102:
        /*00ec*/ 	.word	0x00000000
        /*00f0*/ 	.short	0x0006
        /*00f2*/ 	.short	0x0028
        /*00f4*/ 	.byte	0x00, 0xf0, 0x11, 0x00


	//----- nvinfo : EIATTR_KPARAM_INFO
	.align		4
.L_103:
        /*00f8*/ 	.byte	0x04, 0x17
        /*00fa*/ 	.short	(.L_105 - .L_104)
.L_104:
        /*00fc*/ 	.word	0x00000000
        /*0100*/ 	.short	0x0005
        /*0102*/ 	.short	0x0024
        /*0104*/ 	.byte	0x00, 0xf0, 0x11, 0x00


	//----- nvinfo : EIATTR_KPARAM_INFO
	.align		4
.L_105:
        /*0108*/ 	.byte	0x04, 0x17
        /*010a*/ 	.short	(.L_107 - .L_106)
.L_106:
        /*010c*/ 	.word	0x00000000
        /*0110*/ 	.short	0x0004
        /*0112*/ 	.short	0x0020
        /*0114*/ 	.byte	0x00, 0xf0, 0x11, 0x00


	//----- nvinfo : EIATTR_KPARAM_INFO
	.align		4
.L_107:
        /*0118*/ 	.byte	0x04, 0x17
        /*011a*/ 	.short	(.L_109 - .L_108)
.L_108:
        /*011c*/ 	.word	0x00000000
        /*0120*/ 	.short	0x0003
        /*0122*/ 	.short	0x0018
        /*0124*/ 	.byte	0x00, 0xf5, 0x21, 0x00


	//----- nvinfo : EIATTR_KPARAM_INFO
	.align		4
.L_109:
        /*0128*/ 	.byte	0x04, 0x17
        /*012a*/ 	.short	(.L_111 - .L_110)
.L_110:
        /*012c*/ 	.word	0x00000000
        /*0130*/ 	.short	0x0002
        /*0132*/ 	.short	0x0010
        /*0134*/ 	.byte	0x00, 0xf5, 0x21, 0x00


	//----- nvinfo : EIATTR_KPARAM_INFO
	.align		4
.L_111:
        /*0138*/ 	.byte	0x04, 0x17
        /*013a*/ 	.short	(.L_113 - .L_112)
.L_112:
        /*013c*/ 	.word	0x00000000
        /*0140*/ 	.short	0x0001
        /*0142*/ 	.short	0x0008
        /*0144*/ 	.byte	0x00, 0xf5, 0x21, 0x00


	//----- nvinfo : EIATTR_KPARAM_INFO
	.align		4
.L_113:
        /*0148*/ 	.byte	0x04, 0x17
        /*014a*/ 	.short	(.L_115 - .L_114)
.L_114:
        /*014c*/ 	.word	0x00000000
        /*0150*/ 	.short	0x0000
        /*0152*/ 	.short	0x0000
        /*0154*/ 	.byte	0x00, 0xf5, 0x21, 0x00


	//----- nvinfo : EIATTR_SPARSE_MMA_MASK
	.align		4
.L_115:
        /*0158*/ 	.byte	0x03, 0x50
        /*015a*/ 	.short	0x0000


	//----- nvinfo : EIATTR_MAXREG_COUNT
	.align		4
        /*015c*/ 	.byte	0x03, 0x1b
        /*015e*/ 	.short	0x00ff


	//----- nvinfo : EIATTR_MERCURY_ISA_VERSION
	.align		4
        /*0160*/ 	.byte	0x03, 0x5f
        /*0162*/ 	.short	0x0101


	//----- nvinfo : EIATTR_VRC_CTA_INIT_COUNT
	.align		4
        /*0164*/ 	.byte	0x02, 0x4a
	.zero		1
	.zero		1


	//----- nvinfo : EIATTR_EXIT_INSTR_OFFSETS
	.align		4
        /*0168*/ 	.byte	0x04, 0x1c
        /*016a*/ 	.short	(.L_117 - .L_116)


	//   ....[0]....
.L_116:
        /*016c*/ 	.word	0x00000150


	//   ....[1]....
        /*0170*/ 	.word	0x000006a0


	//----- nvinfo : EIATTR_CRS_STACK_SIZE
	.align		4
.L_117:
        /*0174*/ 	.byte	0x04, 0x1e
        /*0176*/ 	.short	(.L_119 - .L_118)
.L_118:
        /*0178*/ 	.word	0x00000000


	//----- nvinfo : EIATTR_CBANK_PARAM_SIZE
	.align		4
.L_119:
        /*017c*/ 	.byte	0x03, 0x19
        /*017e*/ 	.short	0x0064


	//----- nvinfo : EIATTR_PARAM_CBANK
	.align		4
        /*0180*/ 	.byte	0x04, 0x0a
        /*0182*/ 	.short	(.L_121 - .L_120)
	.align		4
.L_120:
        /*0184*/ 	.word	index@(.nv.constant0._Z11wave_kernelPfPKfS1_S1_iiiiiiiiiffffffff)
        /*0188*/ 	.short	0x0380
        /*018a*/ 	.short	0x0064


	//----- nvinfo : EIATTR_SW_WAR
	.align		4
.L_121:
        /*018c*/ 	.byte	0x04, 0x36
        /*018e*/ 	.short	(.L_123 - .L_122)
.L_122:
        /*0190*/ 	.word	0x00000008
.L_123:


//--------------------- .nv.callgraph             --------------------------
	.section	.nv.callgraph,"",@"SHT_CUDA_CALLGRAPH"
	.align	4
	.sectionentsize	8
	.align		4
        /*0000*/ 	.word	0x00000000
	.align		4
        /*0004*/ 	.word	0xffffffff
	.align		4
        /*0008*/ 	.word	0x00000000
	.align		4
        /*000c*/ 	.word	0xfffffffe
	.align		4
        /*0010*/ 	.word	0x00000000
	.align		4
        /*0014*/ 	.word	0xfffffffd
	.align		4
        /*0018*/ 	.word	0x00000000
	.align		4
        /*001c*/ 	.word	0xfffffffc


//--------------------- .text._Z23source_injection_kernelPfPKfS1_S1_iiiiiiiiiiiiiffffff --------------------------
	.section	.text._Z23source_injection_kernelPfPKfS1_S1_iiiiiiiiiiiiiffffff,"ax",@progbits
	.align	128
        .global         _Z23source_injection_kernelPfPKfS1_S1_iiiiiiiiiiiiiffffff
        .type           _Z23source_injection_kernelPfPKfS1_S1_iiiiiiiiiiiiiffffff,@function
        .size           _Z23source_injection_kernelPfPKfS1_S1_iiiiiiiiiiiiiffffff,(.L_x_38 - _Z23source_injection_kernelPfPKfS1_S1_iiiiiiiiiiiiiffffff)
        .other          _Z23source_injection_kernelPfPKfS1_S1_iiiiiiiiiiiiiffffff,@"STO_CUDA_ENTRY STV_DEFAULT"
_Z23source_injection_kernelPfPKfS1_S1_iiiiiiiiiiiiiffffff:
.text._Z23source_injection_kernelPfPKfS1_S1_iiiiiiiiiiiiiffffff:
[----:B------:R-:W-:Y:S01]  /*0000*/  LDC R1, c[0x0][0x37c] ;  /* 0x0000df00ff017b82 */ /* 0x000fe20000000800 */
[----:B------:R-:W0:Y:S07]  /*0010*/  S2R R5, SR_TID.Y ;  /* 0x0000000000057919 */ /* 0x000e2e0000002200 */
[----:B------:R-:W1:Y:S01]  /*0020*/  LDC R12, c[0x0][0x360] ;  /* 0x0000d800ff0c7b82 */ /* 0x000e620000000800 */
[----:B------:R-:W2:Y:S01]  /*0030*/  LDCU UR7, c[0x0][0x3a8] ;  /* 0x00007500ff0777ac */ /* 0x000ea20008000800 */
[----:B------:R-:W1:Y:S01]  /*0040*/  S2R R3, SR_TID.X ;  /* 0x0000000000037919 */ /* 0x000e620000002100 */
[----:B------:R-:W3:Y:S01]  /*0050*/  LDCU UR8, c[0x0][0x3a4] ;  /* 0x00007480ff0877ac */ /* 0x000ee20008000800 */
[----:B------:R-:W4:Y:S04]  /*0060*/  S2R R7, SR_TID.Z ;  /* 0x0000000000077919 */ /* 0x000f280000002300 */
[----:B------:R-:W0:Y:S08]  /*0070*/  S2UR UR5, SR_CTAID.Y ;  /* 0x00000000000579c3 */ /* 0x000e300000002600 */
[----:B------:R-:W0:Y:S08]  /*0080*/  LDC R2, c[0x0][0x364] ;  /* 0x0000d900ff027b82 */ /* 0x000e300000000800 */
[----:B------:R-:W1:Y:S08]  /*0090*/  S2UR UR4, SR_CTAID.X ;  /* 0x00000000000479c3 */ /* 0x000e700000002500 */
[----:B------:R-:W4:Y:S08]  /*00a0*/  S2UR UR6, SR_CTAID.Z ;  /* 0x00000000000679c3 */ /* 0x000f300000002700 */
[----:B------:R-:W4:Y:S01]  /*00b0*/  LDC R0, c[0x0][0x368] ;  /* 0x0000da00ff007b82 */ /* 0x000f220000000800 */
[----:B0-----:R-:W-:-:S02]  /*00c0*/  IMAD R2, R2, UR5, R5 ;  /* 0x0000000502027c24 */ /* 0x001fc4000f8e0205 */
[----:B-1----:R-:W-:-:S05]  /*00d0*/  IMAD R12, R12, UR4, R3 ;  /* 0x000000040c0c7c24 */ /* 0x002fca000f8e0203 */
[----:B--2---:R-:W-:Y:S01]  /*00e0*/  IADD3 R12, PT, PT, R12, UR7, RZ ;  /* 0x000000070c0c7c10 */ /* 0x004fe2000fffe0ff */
[----:B----4-:R-:W-:-:S05]  /*00f0*/  IMAD R5, R0, UR6, R7 ;  /* 0x0000000600057c24 */ /* 0x010fca000f8e0207 */
[----:B------:R-:W-:-:S04]  /*0100*/  LOP3.LUT P0, RZ, R5, 0xffffffe, R2, 0xc8, !PT ;  /* 0x0ffffffe05ff7812 */ /* 0x000fc8000780c802 */
[----:B---3--:R-:W-:-:S13]  /*0110*/  ISETP.GT.OR P0, PT, R12, UR8, P0 ;  /* 0x000000080c007c0c */ /* 0x008fda0008704670 */
[----:B------:R-:W-:Y:S05]  /*0120*/  @P0 EXIT ;  /* 0x000000000000094d */ /* 0x000fea0003800000 */
[----:B------:R-:W0:Y:S01]  /*0130*/  LDC.64 R6, c[0x0][0x398] ;  /* 0x0000e600ff067b82 */ /* 0x000e220000000a00 */
[----:B------:R-:W1:Y:S01]  /*0140*/  LDCU.64 UR8, c[0x0][0x358] ;  /* 0x00006b00ff0877ac */ /* 0x000e620008000a00 */
[----:B------:R-:W-:Y:S01]  /*0150*/  IMAD R3, R12, 0x3, RZ ;  /* 0x000000030c037824 */ /* 0x000fe200078e02ff */
[----:B------:R-:W2:Y:S05]  /*0160*/  LDCU UR4, c[0x0][0x3e0] ;  /* 0x00007c00ff0477ac */ /* 0x000eaa0008000800 */
[----:B------:R-:W3:Y:S01]  /*0170*/  LDC R8, c[0x0][0x3d4] ;  /* 0x0000f500ff087b82 */ /* 0x000ee20000000800 */
[----:B0-----:R-:W-:-:S05]  /*0180*/  IMAD.WIDE R6, R3, 0x4, R6 ;  /* 0x0000000403067825 */ /* 0x001fca00078e0206 */
[----:B-1----:R-:W2:Y:S01]  /*0190*/  LDG.E.CONSTANT R3, desc[UR8][R6.64] ;  /* 0x0000000806037981 */ /* 0x002ea2000c1e9900 */
[----:B------:R-:W-:Y:S01]  /*01a0*/  BSSY.RECONVERGENT B0, `(.L_x_0) ;  /* 0x000000f000007945 */ /* 0x000fe20003800200 */
[----:B---3--:R-:W0:Y:S02]  /*01b0*/  MUFU.RCP R0, R8 ;  /* 0x0000000800007308 */ /* 0x008e240000001000 */
[----:B0-----:R-:W-:-:S04]  /*01c0*/  FFMA R9, R0, -R8, 1 ;  /* 0x3f80000000097423 */ /* 0x001fc80000000808 */
[----:B------:R-:W-:Y:S01]  /*01d0*/  FFMA R0, R0, R9, R0 ;  /* 0x0000000900007223 */ /* 0x000fe20000000000 */
[----:B--2---:R-:W-:-:S04]  /*01e0*/  FADD R3, R3, -UR4 ;  /* 0x8000000403037e21 */ /* 0x004fc80008000000 */
[----:B------:R-:W0:Y:S01]  /*01f0*/  FCHK P0, R3, R8 ;  /* 0x0000000803007302 */ /* 0x000e220000000000 */
[----:B------:R-:W-:-:S04]  /*0200*/  FFMA R13, R3, R0, RZ ;  /* 0x00000000030d7223 */ /* 0x000fc800000000ff */
[----:B------:R-:W-:-:S04]  /*0210*/  FFMA R4, R13, -R8, R3 ;  /* 0x800000080d047223 */ /* 0x000fc80000000003 */
[----:B------:R-:W-:Y:S01]  /*0220*/  FFMA R13, R0, R4, R13 ;  /* 0x00000004000d7223 */ /* 0x000fe2000000000d */
[----:B0-----:R-:W-:Y:S06]  /*0230*/  @!P0 BRA `(.L_x_1) ;  /* 0x0000000000148947 */ /* 0x001fec0003800000 */
[----:B------:R-:W0:Y:S01]  /*0240*/  LDCU UR4, c[0x0][0x3d4] ;  /* 0x00007a80ff0477ac */ /* 0x000e220008000800 */
[----:B------:R-:W-:Y:S01]  /*0250*/  MOV R4, 0x280 ;  /* 0x0000028000047802 */ /* 0x000fe20000000f00 */
[----:B0-----:R-:W-:-:S07]  /*0260*/  IMAD.U32 R0, RZ, RZ, UR4 ;  /* 0x00000004ff007e24 */ /* 0x001fce000f8e00ff */
[----:B------:R-:W-:Y:S05]  /*0270*/  CALL.REL.NOINC `($__internal_0_$__cuda_sm3x_div_rn_noftz_f32_slowpath) ;  /* 0x0000000800687944 */ /* 0x000fea0003c00000 */
[----:B------:R-:W-:-:S07]  /*0280*/  MOV R13, R0 ;  /* 0x00000000000d7202 */ /* 0x000fce0000000f00 */
.L_x_1:
[----:B------:R-:W-:Y:S05]  /*0290*/  BSYNC.RECONVERGENT B0 ;  /* 0x0000000000007941 */ /* 0x000fea0003800200 */
.L_x_0:
[----:B------:R-:W2:Y:S01]  /*02a0*/  LDG.E.CONSTANT R3, desc[UR8][R6.64+0x4] ;  /* 0x0000040806037981 */ /* 0x000ea2000c1e9900 */
[----:B------:R-:W0:Y:S01]  /*02b0*/  LDC R8, c[0x0][0x3d8] ;  /* 0x0000f600ff087b82 */ /* 0x000e220000000800 */
[----:B------:R-:W2:Y:S01]  /*02c0*/  LDCU UR4, c[0x0][0x3e4] ;  /* 0x00007c80ff0477ac */ /* 0x000ea20008000800 */
[----:B------:R-:W-:Y:S01]  /*02d0*/  FRND.FLOOR R14, R13 ;  /* 0x0000000d000e7307 */ /* 0x000fe20000205000 */
[----:B------:R-:W-:Y:S07]  /*02e0*/  BSSY.RECONVERGENT B0, `(.L_x_2) ;  /* 0x0000010000007945 */ /* 0x000fee0003800200 */
[----:B------:R-:W-:Y:S08]  /*02f0*/  F2I.FLOOR.NTZ R15, R13 ;  /* 0x0000000d000f7305 */ /* 0x000ff00000207100 */
[----:B0-----:R-:W0:Y:S02]  /*0300*/  MUFU.RCP R0, R8 ;  /* 0x0000000800007308 */ /* 0x001e240000001000 */
        /* <DEDUP_REMOVED lines=13> */
.L_x_3:
[----:B------:R-:W-:Y:S05]  /*03e0*/  BSYNC.RECONVERGENT B0 ;  /* 0x0000000000007941 */ /* 0x000fea0003800200 */
.L_x_2:
        /* <DEDUP_REMOVED lines=19> */
.L_x_5:
[----:B------:R-:W-:Y:S05]  /*0520*/  BSYNC.RECONVERGENT B0 ;  /* 0x0000000000007941 */ /* 0x000fea0003800200 */
.L_x_4:
[----:B------:R-:W0:Y:S01]  /*0530*/  LDCU UR5, c[0x0][0x3b8] ;  /* 0x00007700ff0577ac */ /* 0x000e220008000800 */
[----:B------:R-:W1:Y:S01]  /*0540*/  LDC R9, c[0x0][0x3a0] ;  /* 0x0000e800ff097b82 */ /* 0x000e620000000800 */
[----:B------:R-:W-:Y:S01]  /*0550*/  IMAD.IADD R8, R5, 0x1, R22 ;  /* 0x0000000105087824 */ /* 0x000fe200078e0216 */
[----:B------:R-:W2:Y:S01]  /*0560*/  F2I.FLOOR.NTZ R6, R0 ;  /* 0x0000000000067305 */ /* 0x000ea20000207100 */
[----:B------:R-:W3:Y:S01]  /*0570*/  LDCU.64 UR6, c[0x0][0x3b0] ;  /* 0x00007600ff0677ac */ /* 0x000ee20008000a00 */
[----:B------:R-:W-:Y:S01]  /*0580*/  IADD3 R7, PT, PT, R2, R15, RZ ;  /* 0x0000000f02077210 */ /* 0x000fe20007ffe0ff */
[----:B------:R-:W-:Y:S01]  /*0590*/  VIADD R22, R22, 0x4 ;  /* 0x0000000416167836 */ /* 0x000fe20000000000 */
[----:B------:R-:W-:Y:S01]  /*05a0*/  IADD3 R15, PT, PT, R15, 0x4, RZ ;  /* 0x000000040f0f7810 */ /* 0x000fe20007ffe0ff */
[----:B------:R-:W4:Y:S02]  /*05b0*/  LDCU.64 UR10, c[0x0][0x3c8] ;  /* 0x00007900ff0a77ac */ /* 0x000f240008000a00 */
[----:B------:R-:W-:Y:S01]  /*05c0*/  IMAD.IADD R10, R5, 0x1, R22 ;  /* 0x00000001050a7824 */ /* 0x000fe200078e0216 */
[----:B------:R-:W-:Y:S01]  /*05d0*/  IADD3 R11, PT, PT, R2, R15, RZ ;  /* 0x0000000f020b7210 */ /* 0x000fe20007ffe0ff */
[----:B------:R-:W1:Y:S01]  /*05e0*/  LDCU UR12, c[0x0][0x3d0] ;  /* 0x00007a00ff0c77ac */ /* 0x000e620008000800 */
[----:B0-----:R-:W-:Y:S01]  /*05f0*/  UIADD3 UR5, UPT, UPT, UR5, -0x1, URZ ;  /* 0xffffffff05057890 */ /* 0x001fe2000fffe0ff */
[----:B--2---:R-:W-:Y:S01]  /*0600*/  IADD3 R4, PT, PT, R6, 0x4, RZ ;  /* 0x0000000406047810 */ /* 0x004fe20007ffe0ff */
[----:B---3--:R-:W-:-:S04]  /*0610*/  UIADD3 UR4, UPT, UPT, UR6, -0x1, URZ ;  /* 0xffffffff06047890 */ /* 0x008fc8000fffe0ff */
[----:B------:R-:W-:Y:S01]  /*0620*/  ISETP.GE.AND P0, PT, R8, UR5, PT ;  /* 0x0000000508007c0c */ /* 0x000fe2000bf06270 */
[----:B----4-:R-:W-:-:S03]  /*0630*/  IMAD R3, R15, UR10, R22 ;  /* 0x0000000a0f037c24 */ /* 0x010fc6000f8e0216 */
[----:B------:R-:W-:Y:S01]  /*0640*/  ISETP.LT.OR P0, PT, R7, UR4, !P0 ;  /* 0x0000000407007c0c */ /* 0x000fe2000c701670 */
[----:B------:R-:W-:Y:S02]  /*0650*/  IMAD R11, R11, UR10, R10 ;  /* 0x0000000a0b0b7c24 */ /* 0x000fe4000f8e020a */
[----:B-1----:R-:W-:Y:S02]  /*0660*/  IMAD R9, R9, UR12, R12 ;  /* 0x0000000c09097c24 */ /* 0x002fe4000f8e020c */
[----:B------:R-:W-:-:S08]  /*0670*/  IMAD R3, R3, UR11, R4 ;  /* 0x0000000b03037c24 */ /* 0x000fd0000f8e0204 */
[----:B------:R-:W-:Y:S05]  /*0680*/  @P0 EXIT ;  /* 0x000000000000094d */ /* 0x000fea0003800000 */
[----:B------:R-:W0:Y:S01]  /*0690*/  LDCU UR5, c[0x0][0x3ac] ;  /* 0x00007580ff0577ac */ /* 0x000e220008000800 */
[----:B------:R-:W-:Y:S01]  /*06a0*/  FADD R10, -R14, R13 ;  /* 0x0000000d0e0a7221 */ /* 0x000fe20000000100 */
[----:B------:R-:W-:Y:S01]  /*06b0*/  FADD R19, -R20, R19 ;  /* 0x0000001314137221 */ /* 0x000fe20000000100 */
[----:B------:R-:W1:Y:S01]  /*06c0*/  LDC.64 R14, c[0x0][0x388] ;  /* 0x0000e200ff0e7b82 */ /* 0x000e620000000a00 */
[----:B------:R-:W2:Y:S01]  /*06d0*/  LDCU UR4, c[0x0][0x3c0] ;  /* 0x00007800ff0477ac */ /* 0x000ea20008000800 */
[----:B------:R-:W-:Y:S01]  /*06e0*/  IADD3 R16, PT, PT, -R2, 0x1, RZ ;  /* 0x0000000102107810 */ /* 0x000fe20007ffe1ff */
[----:B------:R-:W3:Y:S01]  /*06f0*/  FRND.FLOOR R17, R0 ;  /* 0x0000000000117307 */ /* 0x000ee20000205000 */
[----:B------:R-:W-:Y:S01]  /*0700*/  IADD3 R18, PT, PT, -R5, 0x1, RZ ;  /* 0x0000000105127810 */ /* 0x000fe20007ffe1ff */
[----:B------:R-:W-:Y:S01]  /*0710*/  UIADD3 UR6, UPT, UPT, UR7, 0x1, URZ ;  /* 0x0000000107067890 */ /* 0x000fe2000fffe0ff */
[----:B------:R-:W-:Y:S01]  /*0720*/  I2FP.F32.S32 R16, R16 ;  /* 0x0000001000107245 */ /* 0x000fe20000201400 */
[----:B------:R-:W4:Y:S01]  /*0730*/  LDCU UR7, c[0x0][0x3bc] ;  /* 0x00007780ff0777ac */ /* 0x000f220008000800 */
[----:B------:R-:W5:Y:S01]  /*0740*/  LDC.64 R20, c[0x0][0x390] ;  /* 0x0000e400ff147b82 */ /* 0x000f620000000a00 */
[----:B------:R-:W-:Y:S01]  /*0750*/  FADD R23, -R10, 1 ;  /* 0x3f8000000a177421 */ /* 0x000fe20000000100 */
[----:B------:R-:W-:Y:S01]  /*0760*/  I2FP.F32.S32 R18, R18 ;  /* 0x0000001200127245 */ /* 0x000fe20000201400 */
[----:B------:R-:W-:Y:S01]  /*0770*/  FADD R27, -R19, 1 ;  /* 0x3f800000131b7421 */ /* 0x000fe20000000100 */
[----:B------:R-:W-:Y:S01]  /*0780*/  ISETP.GT.AND P0, PT, R8, UR6, PT ;  /* 0x0000000608007c0c */ /* 0x000fe2000bf04270 */
[----:B------:R-:W-:Y:S01]  /*0790*/  FMUL R25, R16, R23 ;  /* 0x0000001710197220 */ /* 0x000fe20000400000 */
[----:B------:R-:W-:Y:S01]  /*07a0*/  I2FP.F32.U32 R23, R2 ;  /* 0x0000000200177245 */ /* 0x000fe20000201000 */
[----:B0-----:R-:W-:Y:S01]  /*07b0*/  UIADD3 UR5, UPT, UPT, UR5, 0x1, URZ ;  /* 0x0000000105057890 */ /* 0x001fe2000fffe0ff */
[----:B------:R-:W0:Y:S01]  /*07c0*/  LDC.64 R12, c[0x0][0x380] ;  /* 0x0000e000ff0c7b82 */ /* 0x000e220000000a00 */
[----:B------:R-:W-:Y:S01]  /*07d0*/  I2FP.F32.U32 R2, R5 ;  /* 0x0000000500027245 */ /* 0x000fe20000201000 */
[----:B------:R-:W-:Y:S01]  /*07e0*/  FMUL R18, R18, R27 ;  /* 0x0000001b12127220 */ /* 0x000fe20000400000 */
[----:B--2---:R-:W-:Y:S01]  /*07f0*/  UIADD3 UR4, UPT, UPT, UR4, -0x1, URZ ;  /* 0xffffffff04047890 */ /* 0x004fe2000fffe0ff */
[----:B------:R-:W-:Y:S01]  /*0800*/  FFMA R23, R10, R23, R25 ;  /* 0x000000170a177223 */ /* 0x000fe20000000019 */
[----:B------:R-:W-:Y:S01]  /*0810*/  ISETP.GT.OR P0, PT, R7, UR5, P0 ;  /* 0x0000000507007c0c */ /* 0x000fe20008704670 */
[----:B------:R-:W-:Y:S01]  /*0820*/  FFMA R18, R19, R2, R18 ;  /* 0x0000000213127223 */ /* 0x000fe20000000012 */
[----:B---3--:R-:W-:Y:S01]  /*0830*/  FADD R2, -R17, R0 ;  /* 0x0000000011027221 */ /* 0x008fe20000000100 */
[----:B------:R-:W-:Y:S01]  /*0840*/  IMAD R11, R11, UR11, R4 ;  /* 0x0000000b0b0b7c24 */ /* 0x000fe2000f8e0204 */
[----:B----4-:R-:W-:Y:S01]  /*0850*/  UIADD3 UR7, UPT, UPT, UR7, 0x1, URZ ;  /* 0x0000000107077890 */ /* 0x010fe2000fffe0ff */
[----:B------:R-:W-:Y:S01]  /*0860*/  ISETP.LT.OR P0, PT, R6, UR4, P0 ;  /* 0x0000000406007c0c */ /* 0x000fe20008701670 */
[----:B------:R-:W-:Y:S01]  /*0870*/  BSSY.RECONVERGENT B0, `(.L_x_6) ;  /* 0x000001d000007945 */ /* 0x000fe20003800200 */
[----:B------:R-:W-:Y:S01]  /*0880*/  FMUL R19, R23, R18 ;  /* 0x0000001217137220 */ /* 0x000fe20000400000 */
[----:B-1----:R-:W-:-:S04]  /*0890*/  IMAD.WIDE R14, R3, 0x4, R14 ;  /* 0x00000004030e7825 */ /* 0x002fc800078e020e */
[----:B------:R-:W-:Y:S01]  /*08a0*/  FADD R5, -R2, 1 ;  /* 0x3f80000002057421 */ /* 0x000fe20000000100 */
[----:B------:R-:W-:Y:S01]  /*08b0*/  ISETP.GT.OR P0, PT, R6, UR7, P0 ;  /* 0x0000000706007c0c */ /* 0x000fe20008704670 */
[----:B-----5:R-:W-:-:S04]  /*08c0*/  IMAD.WIDE R20, R9, 0x4, R20 ;  /* 0x0000000409147825 */ /* 0x020fc800078e0214 */
[----:B0-----:R-:W-:-:S08]  /*08d0*/  IMAD.WIDE R12, R11, 0x4, R12 ;  /* 0x000000040b0c7825 */ /* 0x001fd000078e020c */
[----:B------:R-:W-:Y:S05]  /*08e0*/  @P0 BRA `(.L_x_7) ;  /* 0x0000000000540947 */ /* 0x000fea0003800000 */
[----:B------:R-:W2:Y:S04]  /*08f0*/  LDG.E.CONSTANT R10, desc[UR8][R14.64] ;  /* 0x000000080e0a7981 */ /* 0x000ea8000c1e9900 */
[----:B------:R-:W3:Y:S01]  /*0900*/  LDG.E.CONSTANT R3, desc[UR8][R20.64] ;  /* 0x0000000814037981 */ /* 0x000ee2000c1e9900 */
[----:B------:R-:W-:Y:S01]  /*0910*/  FFMA R0, RZ, R2, R5 ;  /* 0x00000002ff007223 */ /* 0x000fe20000000005 */
[----:B------:R-:W-:Y:S03]  /*0920*/  BSSY.RECONVERGENT B1, `(.L_x_8) ;  /* 0x0000010000017945 */ /* 0x000fe60003800200 */
[----:B------:R-:W-:-:S04]  /*0930*/  FMUL R0, R19, R0 ;  /* 0x0000000013007220 */ /* 0x000fc80000400000 */
[----:B------:R-:W-:Y:S01]  /*0940*/  FMUL R0, R0, 0.0099999997764825820923 ;  /* 0x3c23d70a00007820 */ /* 0x000fe20000400000 */
[----:B--2---:R-:W0:Y:S03]  /*0950*/  MUFU.RCP R4, R10 ;  /* 0x0000000a00047308 */ /* 0x004e260000001000 */
[----:B---3--:R-:W-:-:S05]  /*0960*/  FMUL R3, R0, R3 ;  /* 0x0000000300037220 */ /* 0x008fca0000400000 */
[----:B------:R-:W1:Y:S01]  /*0970*/  FCHK P0, R3, R10 ;  /* 0x0000000a03007302 */ /* 0x000e620000000000 */
[----:B0-----:R-:W-:-:S04]  /*0980*/  FFMA R9, -R10, R4, 1 ;  /* 0x3f8000000a097423 */ /* 0x001fc80000000104 */
[----:B------:R-:W-:-:S04]  /*0990*/  FFMA R4, R4, R9, R4 ;  /* 0x0000000904047223 */ /* 0x000fc80000000004 */
[----:B------:R-:W-:-:S04]  /*09a0*/  FFMA R9, R3, R4, RZ ;  /* 0x0000000403097223 */ /* 0x000fc800000000ff */
[----:B------:R-:W-:-:S04]  /*09b0*/  FFMA R0, -R10, R9, R3 ;  /* 0x000000090a007223 */ /* 0x000fc80000000103 */
[----:B------:R-:W-:Y:S01]  /*09c0*/  FFMA R9, R4, R0, R9 ;  /* 0x0000000004097223 */ /* 0x000fe20000000009 */
[----:B-1----:R-:W-:Y:S06]  /*09d0*/  @!P0 BRA `(.L_x_9) ;  /* 0x0000000000108947 */ /* 0x002fec0003800000 */
[----:B------:R-:W-:Y:S01]  /*09e0*/  IMAD.MOV.U32 R0, RZ, RZ, R10 ;  /* 0x000000ffff007224 */ /* 0x000fe200078e000a */
[----:B------:R-:W-:-:S07]  /*09f0*/  MOV R4, 0xa10 ;  /* 0x00000a1000047802 */ /* 0x000fce0000000f00 */
[----:B------:R-:W-:Y:S05]  /*0a00*/  CALL.REL.NOINC `($__internal_0_$__cuda_sm3x_div_rn_noftz_f32_slowpath) ;  /* 0x0000000000847944 */ /* 0x000fea0003c00000 */
[----:B------:R-:W-:-:S07]  /*0a10*/  MOV R9, R0 ;  /* 0x0000000000097202 */ /* 0x000fce0000000f00 */
.L_x_9:
[----:B------:R-:W-:Y:S05]  /*0a20*/  BSYNC.RECONVERGENT B1 ;  /* 0x0000000000017941 */ /* 0x000fea0003800200 */
.L_x_8:
[----:B------:R0:W-:Y:S02]  /*0a30*/  REDG.E.ADD.F32.FTZ.RN.STRONG.GPU desc[UR8][R12.64], R9 ;  /* 0x000000090c0079a6 */ /* 0x0001e4000c12f308 */
.L_x_7:
[----:B------:R-:W-:Y:S05]  /*0a40*/  BSYNC.RECONVERGENT B0 ;  /* 0x0000000000007941 */ /* 0x000fea0003800200 */
.L_x_6:
[----:B------:R-:W1:Y:S01]  /*0a50*/  LDCU UR7, c[0x0][0x3bc] ;  /* 0x00007780ff0777ac */ /* 0x000e620008000800 */
[----:B------:R-:W-:Y:S01]  /*0a60*/  ISETP.GT.AND P0, PT, R8, UR6, PT ;  /* 0x0000000608007c0c */ /* 0x000fe2000bf04270 */
[----:B------:R-:W-:-:S03]  /*0a70*/  VIADD R0, R6, 0x1 ;  /* 0x0000000106007836 */ /* 0x000fc60000000000 */
[----:B------:R-:W-:-:S04]  /*0a80*/  ISETP.GT.OR P0, PT, R7, UR5, P0 ;  /* 0x0000000507007c0c */ /* 0x000fc80008704670 */
[----:B------:R-:W-:-:S04]  /*0a90*/  ISETP.LT.OR P0, PT, R0, UR4, P0 ;  /* 0x0000000400007c0c */ /* 0x000fc80008701670 */
[----:B-1----:R-:W-:-:S13]  /*0aa0*/  ISETP.GT.OR P0, PT, R6, UR7, P0 ;  /* 0x0000000706007c0c */ /* 0x002fda0008704670 */
[----:B------:R-:W-:Y:S05]  /*0ab0*/  @P0 EXIT ;  /* 0x000000000000094d */ /* 0x000fea0003800000 */
[----:B------:R-:W2:Y:S04]  /*0ac0*/  LDG.E.CONSTANT R14, desc[UR8][R14.64] ;  /* 0x000000080e0e7981 */ /* 0x000ea8000c1e9900 */
[----:B------:R-:W3:Y:S01]  /*0ad0*/  LDG.E.CONSTANT R3, desc[UR8][R20.64] ;  /* 0x0000000814037981 */ /* 0x000ee2000c1e9900 */
[----:B------:R-:W-:Y:S01]  /*0ae0*/  FFMA R2, RZ, R5, R2 ;  /* 0x00000005ff027223 */ /* 0x000fe20000000002 */
[----:B------:R-:W-:Y:S03]  /*0af0*/  BSSY.RECONVERGENT B0, `(.L_x_10) ;  /* 0x0000010000007945 */ /* 0x000fe60003800200 */
[----:B------:R-:W-:-:S04]  /*0b00*/  FMUL R2, R19, R2 ;  /* 0x0000000213027220 */ /* 0x000fc80000400000 */
[----:B------:R-:W-:Y:S01]  /*0b10*/  FMUL R2, R2, 0.0099999997764825820923 ;  /* 0x3c23d70a02027820 */ /* 0x000fe20000400000 */
[----:B--2---:R-:W1:Y:S03]  /*0b20*/  MUFU.RCP R0, R14 ;  /* 0x0000000e00007308 */ /* 0x004e660000001000 */
[----:B---3--:R-:W-:-:S05]  /*0b30*/  FMUL R3, R3, R2 ;  /* 0x0000000203037220 */ /* 0x008fca0000400000 */
[----:B------:R-:W2:Y:S01]  /*0b40*/  FCHK P0, R3, R14 ;  /* 0x0000000e03007302 */ /* 0x000ea20000000000 */
[----:B-1----:R-:W-:-:S04]  /*0b50*/  FFMA R5, -R14, R0, 1 ;  /* 0x3f8000000e057423 */ /* 0x002fc80000000100 */
[----:B------:R-:W-:-:S04]  /*0b60*/  FFMA R0, R0, R5, R0 ;  /* 0x0000000500007223 */ /* 0x000fc80000000000 */
[----:B------:R-:W-:-:S04]  /*0b70*/  FFMA R5, R3, R0, RZ ;  /* 0x0000000003057223 */ /* 0x000fc800000000ff */
[----:B------:R-:W-:-:S04]  /*0b80*/  FFMA R2, -R14, R5, R3 ;  /* 0x000000050e027223 */ /* 0x000fc80000000103 */
[----:B------:R-:W-:Y:S01]  /*0b90*/  FFMA R5, R0, R2, R5 ;  /* 0x0000000200057223 */ /* 0x000fe20000000005 */
[----:B--2---:R-:W-:Y:S06]  /*0ba0*/  @!P0 BRA `(.L_x_11) ;  /* 0x0000000000108947 */ /* 0x004fec0003800000 */
[----:B------:R-:W-:Y:S02]  /*0bb0*/  MOV R0, R14 ;  /* 0x0000000e00007202 */ /* 0x000fe40000000f00 */
[----:B------:R-:W-:-:S07]  /*0bc0*/  MOV R4, 0xbe0 ;  /* 0x00000be000047802 */ /* 0x000fce0000000f00 */
[----:B0-----:R-:W-:Y:S05]  /*0bd0*/  CALL.REL.NOINC `($__internal_0_$__cuda_sm3x_div_rn_noftz_f32_slowpath) ;  /* 0x0000000000107944 */ /* 0x001fea0003c00000 */
[----:B------:R-:W-:-:S07]  /*0be0*/  IMAD.MOV.U32 R5, RZ, RZ, R0 ;  /* 0x000000ffff057224 */ /* 0x000fce00078e0000 */
.L_x_11:
[----:B------:R-:W-:Y:S05]  /*0bf0*/  BSYNC.RECONVERGENT B0 ;  /* 0x0000000000007941 */ /* 0x000fea0003800200 */
.L_x_10:
[----:B------:R-:W-:Y:S01]  /*0c00*/  REDG.E.ADD.F32.FTZ.RN.STRONG.GPU desc[UR8][R12.64+0x4], R5 ;  /* 0x000004050c0079a6 */ /* 0x000fe2000c12f308 */
[----:B------:R-:W-:Y:S05]  /*0c10*/  EXIT ;  /* 0x000000000000794d */ /* 0x000fea0003800000 */
        .weak           $__internal_0_$__cuda_sm3x_div_rn_noftz_f32_slowpath
        .type           $__internal_0_$__cuda_sm3x_div_rn_noftz_f32_slowpath,@function
        .size           $__internal_0_$__cuda_sm3x_div_rn_noftz_f32_slowpath,(.L_x_38 - $__internal_0_$__cuda_sm3x_div_rn_noftz_f32_slowpath)
$__internal_0_$__cuda_sm3x_div_rn_noftz_f32_slowpath:
[----:B------:R-:W-:Y:S01]  /*0c20*/  SHF.R.U32.HI R9, RZ, 0x17, R0 ;  /* 0x00000017ff097819 */ /* 0x000fe20000011600 */
[----:B------:R-:W-:Y:S01]  /*0c30*/  BSSY.RECONVERGENT B2, `(.L_x_12) ;  /* 0x0000062000027945 */ /* 0x000fe20003800200 */
[----:B------:R-:W-:Y:S02]  /*0c40*/  SHF.R.U32.HI R11, RZ, 0x17, R3 ;  /* 0x00000017ff0b7819 */ /* 0x000fe40000011603 */
[----:B------:R-:W-:Y:S02]  /*0c50*/  LOP3.LUT R9, R9, 0xff, RZ, 0xc0, !PT ;  /* 0x000000ff09097812 */ /* 0x000fe400078ec0ff */
[----:B------:R-:W-:Y:S02]  /*0c60*/  LOP3.LUT R11, R11, 0xff, RZ, 0xc0, !PT ;  /* 0x000000ff0b0b7812 */ /* 0x000fe400078ec0ff */
[----:B------:R-:W-:-:S03]  /*0c70*/  IADD3 R16, PT, PT, R9, -0x1, RZ ;  /* 0xffffffff09107810 */ /* 0x000fc60007ffe0ff */
[----:B------:R-:W-:Y:S01]  /*0c80*/  VIADD R17, R11, 0xffffffff ;  /* 0xffffffff0b117836 */ /* 0x000fe20000000000 */
[----:B------:R-:W-:-:S04]  /*0c90*/  ISETP.GT.U32.AND P0, PT, R16, 0xfd, PT ;  /* 0x000000fd1000780c */ /* 0x000fc80003f04070 */
[----:B------:R-:W-:-:S13]  /*0ca0*/  ISETP.GT.U32.OR P0, PT, R17, 0xfd, P0 ;  /* 0x000000fd1100780c */ /* 0x000fda0000704470 */
[----:B------:R-:W-:Y:S01]  /*0cb0*/  @!P0 MOV R10, RZ ;  /* 0x000000ff000a8202 */ /* 0x000fe20000000f00 */
[----:B------:R-:W-:Y:S06]  /*0cc0*/  @!P0 BRA `(.L_x_13) ;  /* 0x00000000005c8947 */ /* 0x000fec0003800000 */
[----:B------:R-:W-:Y:S02]  /*0cd0*/  FSETP.GTU.FTZ.AND P0, PT, |R3|, +INF , PT ;  /* 0x7f8000000300780b */ /* 0x000fe40003f1c200 */
[----:B------:R-:W-:-:S04]  /*0ce0*/  FSETP.GTU.FTZ.AND P1, PT, |R0|, +INF , PT ;  /* 0x7f8000000000780b */ /* 0x000fc80003f3c200 */
[----:B------:R-:W-:-:S13]  /*0cf0*/  PLOP3.LUT P0, PT, P0, P1, PT, 0xf8, 0x8f ;  /* 0x00000000008f781c */ /* 0x000fda0000703f70 */
[----:B------:R-:W-:Y:S05]  /*0d00*/  @P0 BRA `(.L_x_14) ;  /* 0x00000004004c0947 */ /* 0x000fea0003800000 */
[----:B------:R-:W-:-:S13]  /*0d10*/  LOP3.LUT P0, RZ, R0, 0x7fffffff, R3, 0xc8, !PT ;  /* 0x7fffffff00ff7812 */ /* 0x000fda000780c803 */
[----:B------:R-:W-:Y:S05]  /*0d20*/  @!P0 BRA `(.L_x_15) ;  /* 0x00000004003c8947 */ /* 0x000fea0003800000 */
[C---:B------:R-:W-:Y:S02]  /*0d30*/  FSETP.NEU.FTZ.AND P2, PT, |R3|.reuse, +INF , PT ;  /* 0x7f8000000300780b */ /* 0x040fe40003f5d200 */
[----:B------:R-:W-:Y:S02]  /*0d40*/  FSETP.NEU.FTZ.AND P1, PT, |R0|, +INF , PT ;  /* 0x7f8000000000780b */ /* 0x000fe40003f3d200 */
[----:B------:R-:W-:-:S11]  /*0d50*/  FSETP.NEU.FTZ.AND P0, PT, |R3|, +INF , PT ;  /* 0x7f8000000300780b */ /* 0x000fd60003f1d200 */
[----:B------:R-:W-:Y:S05]  /*0d60*/  @!P1 BRA !P2, `(.L_x_15) ;  /* 0x00000004002c9947 */ /* 0x000fea0005000000 */
[----:B------:R-:W-:-:S04]  /*0d70*/  LOP3.LUT P2, RZ, R3, 0x7fffffff, RZ, 0xc0, !PT ;  /* 0x7fffffff03ff7812 */ /* 0x000fc8000784c0ff */
[----:B------:R-:W-:-:S13]  /*0d80*/  PLOP3.LUT P1, PT, P1, P2, PT, 0x2f, 0xf2 ;  /* 0x0000000000f2781c */ /* 0x000fda0000f24577 */
[----:B------:R-:W-:Y:S05]  /*0d90*/  @P1 BRA `(.L_x_16) ;  /* 0x0000000400181947 */ /* 0x000fea0003800000 */
[----:B------:R-:W-:-:S04]  /*0da0*/  LOP3.LUT P1, RZ, R0, 0x7fffffff, RZ, 0xc0, !PT ;  /* 0x7fffffff00ff7812 */ /* 0x000fc8000782c0ff */
[----:B------:R-:W-:-:S13]  /*0db0*/  PLOP3.LUT P0, PT, P0, P1, PT, 0x2f, 0xf2 ;  /* 0x0000000000f2781c */ /* 0x000fda0000702577 */
[----:B------:R-:W-:Y:S05]  /*0dc0*/  @P0 BRA `(.L_x_17) ;  /* 0x0000000400000947 */ /* 0x000fea0003800000 */
[----:B------:R-:W-:Y:S02]  /*0dd0*/  ISETP.GE.AND P0, PT, R17, RZ, PT ;  /* 0x000000ff1100720c */ /* 0x000fe40003f06270 */
[----:B------:R-:W-:-:S11]  /*0de0*/  ISETP.GE.AND P1, PT, R16, RZ, PT ;  /* 0x000000ff1000720c */ /* 0x000fd60003f26270 */
[----:B------:R-:W-:Y:S01]  /*0df0*/  @P0 IMAD.MOV.U32 R10, RZ, RZ, RZ ;  /* 0x000000ffff0a0224 */ /* 0x000fe200078e00ff */
[----:B------:R-:W-:Y:S01]  /*0e00*/  @!P0 MOV R10, 0xffffffc0 ;  /* 0xffffffc0000a8802 */ /* 0x000fe20000000f00 */
[----:B------:R-:W-:Y:S01]  /*0e10*/  @!P0 FFMA R3, R3, 1.84467440737095516160e+19, RZ ;  /* 0x5f80000003038823 */ /* 0x000fe200000000ff */
[----:B------:R-:W-:-:S03]  /*0e20*/  @!P1 FFMA R0, R0, 1.84467440737095516160e+19, RZ ;  /* 0x5f80000000009823 */ /* 0x000fc600000000ff */
[----:B------:R-:W-:-:S07]  /*0e30*/  @!P1 VIADD R10, R10, 0x40 ;  /* 0x000000400a0a9836 */ /* 0x000fce0000000000 */
.L_x_13:
[----:B------:R-:W-:Y:S01]  /*0e40*/  LEA R23, R9, 0xc0800000, 0x17 ;  /* 0xc080000009177811 */ /* 0x000fe200078eb8ff */
[----:B------:R-:W-:Y:S01]  /*0e50*/  BSSY.RECONVERGENT B3, `(.L_x_18) ;  /* 0x0000036000037945 */ /* 0x000fe20003800200 */
[----:B------:R-:W-:Y:S02]  /*0e60*/  IADD3 R18, PT, PT, R11, -0x7f, RZ ;  /* 0xffffff810b127810 */ /* 0x000fe40007ffe0ff */
[----:B------:R-:W-:Y:S02]  /*0e70*/  IADD3 R23, PT, PT, -R23, R0, RZ ;  /* 0x0000000017177210 */ /* 0x000fe40007ffe1ff */
[C---:B------:R-:W-:Y:S01]  /*0e80*/  IADD3 R9, PT, PT, R18.reuse, 0x7f, -R9 ;  /* 0x0000007f12097810 */ /* 0x040fe20007ffe809 */
[----:B------:R-:W-:Y:S01]  /*0e90*/  IMAD R0, R18, -0x800000, R3 ;  /* 0xff80000012007824 */ /* 0x000fe200078e0203 */
[----:B------:R-:W0:Y:S01]  /*0ea0*/  MUFU.RCP R16, R23 ;  /* 0x0000001700107308 */ /* 0x000e220000001000 */
[----:B------:R-:W-:Y:S02]  /*0eb0*/  FADD.FTZ R17, -R23, -RZ ;  /* 0x800000ff17117221 */ /* 0x000fe40000010100 */
[----:B------:R-:W-:-:S02]  /*0ec0*/  IMAD.IADD R9, R9, 0x1, R10 ;  /* 0x0000000109097824 */ /* 0x000fc400078e020a */
[----:B0-----:R-:W-:-:S04]  /*0ed0*/  FFMA R11, R16, R17, 1 ;  /* 0x3f800000100b7423 */ /* 0x001fc80000000011 */
[----:B------:R-:W-:-:S04]  /*0ee0*/  FFMA R11, R16, R11, R16 ;  /* 0x0000000b100b7223 */ /* 0x000fc80000000010 */
[----:B------:R-:W-:-:S04]  /*0ef0*/  FFMA R16, R0, R11, RZ ;  /* 0x0000000b00107223 */ /* 0x000fc800000000ff */
[----:B------:R-:W-:-:S04]  /*0f00*/  FFMA R3, R17, R16, R0 ;  /* 0x0000001011037223 */ /* 0x000fc80000000000 */
[----:B------:R-:W-:-:S04]  /*0f10*/  FFMA R16, R11, R3, R16 ;  /* 0x000000030b107223 */ /* 0x000fc80000000010 */
[----:B------:R-:W-:-:S04]  /*0f20*/  FFMA R17, R17, R16, R0 ;  /* 0x0000001011117223 */ /* 0x000fc80000000000 */
[----:B------:R-:W-:-:S05]  /*0f30*/  FFMA R0, R11, R17, R16 ;  /* 0x000000110b007223 */ /* 0x000fca0000000010 */
[----:B------:R-:W-:-:S04]  /*0f40*/  SHF.R.U32.HI R3, RZ, 0x17, R0 ;  /* 0x00000017ff037819 */ /* 0x000fc80000011600 */
[----:B------:R-:W-:-:S04]  /*0f50*/  LOP3.LUT R10, R3, 0xff, RZ, 0xc0, !PT ;  /* 0x000000ff030a7812 */ /* 0x000fc800078ec0ff */
[----:B------:R-:W-:-:S04]  /*0f60*/  IADD3 R3, PT, PT, R10, R9, RZ ;  /* 0x000000090a037210 */ /* 0x000fc80007ffe0ff */
[----:B------:R-:W-:-:S04]  /*0f70*/  IADD3 R10, PT, PT, R3, -0x1, RZ ;  /* 0xffffffff030a7810 */ /* 0x000fc80007ffe0ff */
[----:B------:R-:W-:-:S13]  /*0f80*/  ISETP.GE.U32.AND P0, PT, R10, 0xfe, PT ;  /* 0x000000fe0a00780c */ /* 0x000fda0003f06070 */
[----:B------:R-:W-:Y:S05]  /*0f90*/  @!P0 BRA `(.L_x_19) ;  /* 0x0000000000808947 */ /* 0x000fea0003800000 */
[----:B------:R-:W-:-:S13]  /*0fa0*/  ISETP.GT.AND P0, PT, R3, 0xfe, PT ;  /* 0x000000fe0300780c */ /* 0x000fda0003f04270 */
[----:B------:R-:W-:Y:S05]  /*0fb0*/  @P0 BRA `(.L_x_20) ;  /* 0x00000000006c0947 */ /* 0x000fea0003800000 */
[----:B------:R-:W-:-:S13]  /*0fc0*/  ISETP.GE.AND P0, PT, R3, 0x1, PT ;  /* 0x000000010300780c */ /* 0x000fda0003f06270 */
[----:B------:R-:W-:Y:S05]  /*0fd0*/  @P0 BRA `(.L_x_21) ;  /* 0x0000000000740947 */ /* 0x000fea0003800000 */
[----:B------:R-:W-:Y:S02]  /*0fe0*/  ISETP.GE.AND P0, PT, R3, -0x18, PT ;  /* 0xffffffe80300780c */ /* 0x000fe40003f06270 */
[----:B------:R-:W-:-:S11]  /*0ff0*/  LOP3.LUT R0, R0, 0x80000000, RZ, 0xc0, !PT ;  /* 0x8000000000007812 */ /* 0x000fd600078ec0ff */
[----:B------:R-:W-:Y:S05]  /*1000*/  @!P0 BRA `(.L_x_21) ;  /* 0x0000000000688947 */ /* 0x000fea0003800000 */
[CCC-:B------:R-:W-:Y:S01]  /*1010*/  FFMA.RZ R9, R11.reuse, R17.reuse, R16.reuse ;  /* 0x000000110b097223 */ /* 0x1c0fe2000000c010 */
[CCC-:B------:R-:W-:Y:S01]  /*1020*/  FFMA.RP R10, R11.reuse, R17.reuse, R16.reuse ;  /* 0x000000110b0a7223 */ /* 0x1c0fe20000008010 */
[----:B------:R-:W-:Y:S01]  /*1030*/  FFMA.RM R17, R11, R17, R16 ;  /* 0x000000110b117223 */ /* 0x000fe20000004010 */
[C---:B------:R-:W-:Y:S01]  /*1040*/  VIADD R11, R3.reuse, 0x20 ;  /* 0x00000020030b7836 */ /* 0x040fe20000000000 */
[----:B------:R-:W-:Y:S02]  /*1050*/  ISETP.NE.AND P2, PT, R3, RZ, PT ;  /* 0x000000ff0300720c */ /* 0x000fe40003f45270 */
[----:B------:R-:W-:Y:S02]  /*1060*/  LOP3.LUT R9, R9, 0x7fffff, RZ, 0xc0, !PT ;  /* 0x007fffff09097812 */ /* 0x000fe400078ec0ff */
[----:B------:R-:W-:Y:S02]  /*1070*/  ISETP.NE.AND P1, PT, R3, RZ, PT ;  /* 0x000000ff0300720c */ /* 0x000fe40003f25270 */
[----:B------:R-:W-:-:S02]  /*1080*/  LOP3.LUT R16, R9, 0x800000, RZ, 0xfc, !PT ;  /* 0x0080000009107812 */ /* 0x000fc400078efcff */
[----:B------:R-:W-:Y:S02]  /*1090*/  IADD3 R3, PT, PT, -R3, RZ, RZ ;  /* 0x000000ff03037210 */ /* 0x000fe40007ffe1ff */
[----:B------:R-:W-:Y:S02]  /*10a0*/  SHF.L.U32 R11, R16, R11, RZ ;  /* 0x0000000b100b7219 */ /* 0x000fe400000006ff */
[----:B------:R-:W-:Y:S02]  /*10b0*/  FSETP.NEU.FTZ.AND P0, PT, R10, R17, PT ;  /* 0x000000110a00720b */ /* 0x000fe40003f1d000 */
[----:B------:R-:W-:Y:S02]  /*10c0*/  SEL R3, R3, RZ, P2 ;  /* 0x000000ff03037207 */ /* 0x000fe40001000000 */
[----:B------:R-:W-:Y:S02]  /*10d0*/  ISETP.NE.AND P1, PT, R11, RZ, P1 ;  /* 0x000000ff0b00720c */ /* 0x000fe40000f25270 */
[----:B------:R-:W-:-:S02]  /*10e0*/  SHF.R.U32.HI R16, RZ, R3, R16 ;  /* 0x00000003ff107219 */ /* 0x000fc40000011610 */
[----:B------:R-:W-:Y:S02]  /*10f0*/  PLOP3.LUT P0, PT, P0, P1, PT, 0xf8, 0x8f ;  /* 0x00000000008f781c */ /* 0x000fe40000703f70 */
[----:B------:R-:W-:Y:S02]  /*1100*/  SHF.R.U32.HI R3, RZ, 0x1, R16 ;  /* 0x00000001ff037819 */ /* 0x000fe40000011610 */
[----:B------:R-:W-:-:S04]  /*1110*/  SEL R10, RZ, 0x1, !P0 ;  /* 0x00000001ff0a7807 */ /* 0x000fc80004000000 */
[----:B------:R-:W-:-:S04]  /*1120*/  LOP3.LUT R9, R10, 0x1, R3, 0xf8, !PT ;  /* 0x000000010a097812 */ /* 0x000fc800078ef803 */
[----:B------:R-:W-:-:S04]  /*1130*/  LOP3.LUT R16, R9, R16, RZ, 0xc0, !PT ;  /* 0x0000001009107212 */ /* 0x000fc800078ec0ff */
[----:B------:R-:W-:-:S04]  /*1140*/  IADD3 R3, PT, PT, R3, R16, RZ ;  /* 0x0000001003037210 */ /* 0x000fc80007ffe0ff */
[----:B------:R-:W-:Y:S01]  /*1150*/  LOP3.LUT R0, R3, R0, RZ, 0xfc, !PT ;  /* 0x0000000003007212 */ /* 0x000fe200078efcff */
[----:B------:R-:W-:Y:S06]  /*1160*/  BRA `(.L_x_21) ;  /* 0x0000000000107947 */ /* 0x000fec0003800000 */
.L_x_20:
[----:B------:R-:W-:-:S04]  /*1170*/  LOP3.LUT R0, R0, 0x80000000, RZ, 0xc0, !PT ;  /* 0x8000000000007812 */ /* 0x000fc800078ec0ff */
[----:B------:R-:W-:Y:S01]  /*1180*/  LOP3.LUT R0, R0, 0x7f800000, RZ, 0xfc, !PT ;  /* 0x7f80000000007812 */ /* 0x000fe200078efcff */
[----:B------:R-:W-:Y:S06]  /*1190*/  BRA `(.L_x_21) ;  /* 0x0000000000047947 */ /* 0x000fec0003800000 */
.L_x_19:
[----:B------:R-:W-:-:S07]  /*11a0*/  IMAD R0, R9, 0x800000, R0 ;  /* 0x0080000009007824 */ /* 0x000fce00078e0200 */
.L_x_21:
[----:B------:R-:W-:Y:S05]  /*11b0*/  BSYNC.RECONVERGENT B3 ;  /* 0x0000000000037941 */ /* 0x000fea0003800200 */
.L_x_18:
[----:B------:R-:W-:Y:S05]  /*11c0*/  BRA `(.L_x_22) ;  /* 0x0000000000207947 */ /* 0x000fea0003800000 */
.L_x_17:
[----:B------:R-:W-:-:S04]  /*11d0*/  LOP3.LUT R0, R0, 0x80000000, R3, 0x48, !PT ;  /* 0x8000000000007812 */ /* 0x000fc800078e4803 */
[----:B------:R-:W-:Y:S01]  /*11e0*/  LOP3.LUT R0, R0, 0x7f800000, RZ, 0xfc, !PT ;  /* 0x7f80000000007812 */ /* 0x000fe200078efcff */
[----:B------:R-:W-:Y:S06]  /*11f0*/  BRA `(.L_x_22) ;  /* 0x0000000000147947 */ /* 0x000fec0003800000 */
.L_x_16:
[----:B------:R-:W-:Y:S01]  /*1200*/  LOP3.LUT R0, R0, 0x80000000, R3, 0x48, !PT ;  /* 0x8000000000007812 */ /* 0x000fe200078e4803 */
[----:B------:R-:W-:Y:S06]  /*1210*/  BRA `(.L_x_22) ;  /* 0x00000000000c7947 */ /* 0x000fec0003800000 */
.L_x_15:
[----:B------:R-:W0:Y:S01]  /*1220*/  MUFU.RSQ R0, -QNAN ;  /* 0xffc0000000007908 */ /* 0x000e220000001400 */
[----:B------:R-:W-:Y:S05]  /*1230*/  BRA `(.L_x_22) ;  /* 0x0000000000047947 */ /* 0x000fea0003800000 */
.L_x_14:
[----:B------:R-:W-:-:S07]  /*1240*/  FADD.FTZ R0, R3, R0 ;  /* 0x0000000003007221 */ /* 0x000fce0000010000 */
.L_x_22:
[----:B------:R-:W-:Y:S05]  /*1250*/  BSYNC.RECONVERGENT B2 ;  /* 0x0000000000027941 */ /* 0x000fea0003800200 */
.L_x_12:
[----:B------:R-:W-:Y:S01]  /*1260*/  HFMA2 R11, -RZ, RZ, 0, 0 ;  /* 0x00000000ff0b7431 */ /* 0x000fe200000001ff */
[----:B------:R-:W-:-:S04]  /*1270*/  MOV R10, R4 ;  /* 0x00000004000a7202 */ /* 0x000fc80000000f00 */
[----:B0-----:R-:W-:Y:S05]  /*1280*/  RET.REL.NODEC R10 `(_Z23source_injection_kernelPfPKfS1_S1_iiiiiiiiiiiiiffffff) ;  /* 0xffffffec0a5c7950 */ /* 0x001fea0003c3ffff */
.L_x_23:
[----:B------:R-:W-:-:S00]  /*1290*/  BRA `(.L_x_23) ;  /* 0xfffffffc00fc7947 */ /* 0x000fc0000383ffff */
[----:B------:R-:W-:-:S00]  /*12a0*/  NOP ;  /* 0x0000000000007918 */ /* 0x000fc00000000000 */
        /* <DEDUP_REMOVED lines=13> */
.L_x_38:


//--------------------- .text._Z11wave_kernelPfPKfS1_S1_iiiiiiiiiffffffff --------------------------
	.section	.text._Z11wave_kernelPfPKfS1_S1_iiiiiiiiiffffffff,"ax",@progbits
	.align	128
        .global         _Z11wave_kernelPfPKfS1_S1_iiiiiiiiiffffffff
        .type           _Z11wave_kernelPfPKfS1_S1_iiiiiiiiiffffffff,@function
        .size           _Z11wave_kernelPfPKfS1_S1_iiiiiiiiiffffffff,(.L_x_39 - _Z11wave_kernelPfPKfS1_S1_iiiiiiiiiffffffff)
        .other          _Z11wave_kernelPfPKfS1_S1_iiiiiiiiiffffffff,@"STO_CUDA_ENTRY STV_DEFAULT"
_Z11wave_kernelPfPKfS1_S1_iiiiiiiiiffffffff:
.text._Z11wave_kernelPfPKfS1_S1_iiiiiiiiiffffffff:
[----:B------:R-:W-:Y:S01]  /*0000*/  LDC R1, c[0x0][0x37c] ;  /* 0x0000df00ff017b82 */ /* 0x000fe20000000800 */
[----:B------:R-:W0:Y:S07]  /*0010*/  S2R R5, SR_TID.Y ;  /* 0x0000000000057919 */ /* 0x000e2e0000002200 */
[----:B------:R-:W1:Y:S01]  /*0020*/  LDC R0, c[0x0][0x360] ;  /* 0x0000d800ff007b82 */ /* 0x000e620000000800 */
[----:B------:R-:W2:Y:S01]  /*0030*/  LDCU.128 UR8, c[0x0][0x3a0] ;  /* 0x00007400ff0877ac */ /* 0x000ea20008000c00 */
[----:B------:R-:W1:Y:S01]  /*0040*/  S2R R3, SR_TID.X ;  /* 0x0000000000037919 */ /* 0x000e620000002100 */
[----:B------:R-:W3:Y:S01]  /*0050*/  LDCU.64 UR12, c[0x0][0x3b0] ;  /* 0x00007600ff0c77ac */ /* 0x000ee20008000a00 */
[----:B------:R-:W4:Y:S04]  /*0060*/  S2R R7, SR_TID.Z ;  /* 0x0000000000077919 */ /* 0x000f280000002300 */
[----:B------:R-:W0:Y:S08]  /*0070*/  S2UR UR5, SR_CTAID.Y ;  /* 0x00000000000579c3 */ /* 0x000e300000002600 */
[----:B------:R-:W0:Y:S08]  /*0080*/  LDC R2, c[0x0][0x364] ;  /* 0x0000d900ff027b82 */ /* 0x000e300000000800 */
[----:B------:R-:W1:Y:S08]  /*0090*/  S2UR UR4, SR_CTAID.X ;  /* 0x00000000000479c3 */ /* 0x000e700000002500 */
[----:B------:R-:W4:Y:S08]  /*00a0*/  S2UR UR6, SR_CTAID.Z ;  /* 0x00000000000679c3 */ /* 0x000f300000002700 */
[----:B------:R-:W4:Y:S01]  /*00b0*/  LDC R6, c[0x0][0x368] ;  /* 0x0000da00ff067b82 */ /* 0x000f220000000800 */
[----:B0-----:R-:W-:-:S05]  /*00c0*/  IMAD R2, R2, UR5, R5 ;  /* 0x0000000502027c24 */ /* 0x001fca000f8e0205 */
[----:B--2---:R-:W-:Y:S01]  /*00d0*/  IADD3 R4, PT, PT, R2, UR11, RZ ;  /* 0x0000000b02047c10 */ /* 0x004fe2000fffe0ff */
[----:B-1----:R-:W-:-:S03]  /*00e0*/  IMAD R0, R0, UR4, R3 ;  /* 0x0000000400007c24 */ /* 0x002fc6000f8e0203 */
[----:B------:R-:W-:Y:S01]  /*00f0*/  ISETP.GT.AND P0, PT, R4, UR10, PT ;  /* 0x0000000a04007c0c */ /* 0x000fe2000bf04270 */
[----:B------:R-:W-:-:S05]  /*0100*/  VIADD R0, R0, UR9 ;  /* 0x0000000900007c36 */ /* 0x000fca0008000000 */
[----:B------:R-:W-:Y:S01]  /*0110*/  ISETP.GT.OR P0, PT, R0, UR8, P0 ;  /* 0x0000000800007c0c */ /* 0x000fe20008704670 */
[----:B----4-:R-:W-:-:S05]  /*0120*/  IMAD R2, R6, UR6, R7 ;  /* 0x0000000606027c24 */ /* 0x010fca000f8e0207 */
[----:B---3--:R-:W-:-:S04]  /*0130*/  IADD3 R5, PT, PT, R2, UR13, RZ ;  /* 0x0000000d02057c10 */ /* 0x008fc8000fffe0ff */
[----:B------:R-:W-:-:S13]  /*0140*/  ISETP.GT.OR P0, PT, R5, UR12, P0 ;  /* 0x0000000c05007c0c */ /* 0x000fda0008704670 */
[----:B------:R-:W-:Y:S05]  /*0150*/  @P0 EXIT ;  /* 0x000000000000094d */ /* 0x000fea0003800000 */
[----:B------:R-:W0:Y:S01]  /*0160*/  LDCU UR4, c[0x0][0x3bc] ;  /* 0x00007780ff0477ac */ /* 0x000e220008000800 */
[----:B------:R-:W1:Y:S01]  /*0170*/  LDC.64 R2, c[0x0][0x3c0] ;  /* 0x0000f000ff027b82 */ /* 0x000e620000000a00 */
[----:B------:R-:W-:Y:S01]  /*0180*/  VIADD R7, R0, 0x4 ;  /* 0x0000000400077836 */ /* 0x000fe20000000000 */
[----:B------:R-:W2:Y:S01]  /*0190*/  LDCU.64 UR6, c[0x0][0x3d8] ;  /* 0x00007b00ff0677ac */ /* 0x000ea20008000a00 */
[----:B------:R-:W3:Y:S05]  /*01a0*/  LDCU UR8, c[0x0][0x3e0] ;  /* 0x00007c00ff0877ac */ /* 0x000eea0008000800 */
[----:B------:R-:W4:Y:S08]  /*01b0*/  LDC.64 R22, c[0x0][0x390] ;  /* 0x0000e400ff167b82 */ /* 0x000f300000000a00 */
[----:B------:R-:W5:Y:S01]  /*01c0*/  LDC.64 R10, c[0x0][0x398] ;  /* 0x0000e600ff0a7b82 */ /* 0x000f620000000a00 */
[----:B0-----:R-:W-:-:S05]  /*01d0*/  IMAD R7, R7, UR4, R4 ;  /* 0x0000000407077c24 */ /* 0x001fca000f8e0204 */
[----:B------:R-:W-:Y:S01]  /*01e0*/  IADD3 R7, PT, PT, R7, 0x4, RZ ;  /* 0x0000000407077810 */ /* 0x000fe20007ffe0ff */
[C---:B-1----:R-:W-:Y:S01]  /*01f0*/  IMAD R0, R2.reuse, UR4, RZ ;  /* 0x0000000402007c24 */ /* 0x042fe2000f8e02ff */
[----:B------:R-:W0:Y:S01]  /*0200*/  LDCU.64 UR4, c[0x0][0x358] ;  /* 0x00006b00ff0477ac */ /* 0x000e220008000a00 */
[----:B------:R-:W-:Y:S02]  /*0210*/  IMAD.SHL.U32 R20, R2, 0x2, RZ ;  /* 0x0000000202147824 */ /* 0x000fe400078e00ff */
[----:B------:R-:W-:Y:S02]  /*0220*/  IMAD R7, R7, R2, R5 ;  /* 0x0000000207077224 */ /* 0x000fe400078e0205 */
[----:B------:R-:W-:-:S03]  /*0230*/  IMAD.SHL.U32 R13, R0, 0x2, RZ ;  /* 0x00000002000d7824 */ /* 0x000fc600078e00ff */
[----:B------:R-:W-:-:S04]  /*0240*/  IADD3 R9, PT, PT, R7, 0x4, RZ ;  /* 0x0000000407097810 */ /* 0x000fc80007ffe0ff */
[C---:B------:R-:W-:Y:S01]  /*0250*/  IADD3 R27, PT, PT, R9.reuse, -R13, RZ ;  /* 0x8000000d091b7210 */ /* 0x040fe20007ffe0ff */
[C---:B------:R-:W-:Y:S01]  /*0260*/  IMAD.IADD R25, R9.reuse, 0x1, -R0 ;  /* 0x0000000109197824 */ /* 0x040fe200078e0a00 */
[C---:B------:R-:W-:Y:S01]  /*0270*/  IADD3 R5, PT, PT, R9.reuse, -R20, RZ ;  /* 0x8000001409057210 */ /* 0x040fe20007ffe0ff */
[----:B----4-:R-:W-:-:S04]  /*0280*/  IMAD.WIDE R6, R9, 0x4, R22 ;  /* 0x0000000409067825 */ /* 0x010fc800078e0216 */
[----:B------:R-:W-:-:S04]  /*0290*/  IMAD.WIDE R26, R27, 0x4, R22 ;  /* 0x000000041b1a7825 */ /* 0x000fc800078e0216 */
[--C-:B------:R-:W-:Y:S01]  /*02a0*/  IMAD.WIDE R24, R25, 0x4, R22.reuse ;  /* 0x0000000419187825 */ /* 0x100fe200078e0216 */
[----:B0-----:R-:W4:Y:S03]  /*02b0*/  LDG.E.CONSTANT R8, desc[UR4][R26.64] ;  /* 0x000000041a087981 */ /* 0x001f26000c1e9900 */
[----:B------:R-:W-:Y:S01]  /*02c0*/  IMAD.WIDE R22, R5, 0x4, R22 ;  /* 0x0000000405167825 */ /* 0x000fe200078e0216 */
[----:B------:R-:W2:Y:S01]  /*02d0*/  LDG.E.CONSTANT R18, desc[UR4][R24.64] ;  /* 0x0000000418127981 */ /* 0x000ea2000c1e9900 */
[----:B------:R-:W0:Y:S02]  /*02e0*/  LDC.64 R4, c[0x0][0x388] ;  /* 0x0000e200ff047b82 */ /* 0x000e240000000a00 */
[--C-:B------:R-:W-:Y:S01]  /*02f0*/  IMAD.WIDE R20, R20, 0x4, R6.reuse ;  /* 0x0000000414147825 */ /* 0x100fe200078e0206 */
[----:B------:R-:W3:Y:S03]  /*0300*/  LDG.E.CONSTANT R0, desc[UR4][R22.64] ;  /* 0x0000000416007981 */ /* 0x000ee6000c1e9900 */
[C---:B------:R-:W-:Y:S01]  /*0310*/  IMAD.WIDE R14, R2.reuse, 0x4, R6 ;  /* 0x00000004020e7825 */ /* 0x040fe200078e0206 */
[----:B------:R-:W2:Y:S03]  /*0320*/  LDG.E.CONSTANT R27, desc[UR4][R6.64+-0x8] ;  /* 0xfffff804061b7981 */ /* 0x000ea6000c1e9900 */
[----:B------:R-:W-:Y:S01]  /*0330*/  IMAD.WIDE R16, R2, 0x4, R22 ;  /* 0x0000000402107825 */ /* 0x000fe200078e0216 */
[----:B------:R-:W3:Y:S03]  /*0340*/  LDG.E.CONSTANT R21, desc[UR4][R20.64] ;  /* 0x0000000414157981 */ /* 0x000ee6000c1e9900 */
[C---:B------:R-:W-:Y:S01]  /*0350*/  IMAD.WIDE R28, R13.reuse, 0x4, R6 ;  /* 0x000000040d1c7825 */ /* 0x040fe200078e0206 */
[----:B------:R-:W4:Y:S03]  /*0360*/  LDG.E.CONSTANT R2, desc[UR4][R6.64] ;  /* 0x0000000406027981 */ /* 0x000f26000c1e9900 */
[----:B------:R-:W-:Y:S01]  /*0370*/  IMAD.WIDE R12, R13, 0x4, R24 ;  /* 0x000000040d0c7825 */ /* 0x000fe200078e0218 */
[----:B------:R-:W2:Y:S04]  /*0380*/  LDG.E.CONSTANT R19, desc[UR4][R28.64] ;  /* 0x000000041c137981 */ /* 0x000ea8000c1e9900 */
[----:B------:R1:W2:Y:S04]  /*0390*/  LDG.E.CONSTANT R14, desc[UR4][R14.64] ;  /* 0x000000040e0e7981 */ /* 0x0002a8000c1e9900 */
[----:B------:R-:W2:Y:S01]  /*03a0*/  LDG.E.CONSTANT R17, desc[UR4][R16.64] ;  /* 0x0000000410117981 */ /* 0x000ea2000c1e9900 */
[----:B-----5:R-:W-:-:S03]  /*03b0*/  IMAD.WIDE R10, R9, 0x4, R10 ;  /* 0x00000004090a7825 */ /* 0x020fc600078e020a */
[----:B------:R-:W5:Y:S01]  /*03c0*/  LDG.E.CONSTANT R13, desc[UR4][R12.64] ;  /* 0x000000040c0d7981 */ /* 0x000f62000c1e9900 */
[----:B0-----:R-:W-:Y:S01]  /*03d0*/  IMAD.WIDE R4, R9, 0x4, R4 ;  /* 0x0000000409047825 */ /* 0x001fe200078e0204 */
[----:B-1----:R-:W0:Y:S02]  /*03e0*/  LDC R15, c[0x0][0x3d4] ;  /* 0x0000f500ff0f7b82 */ /* 0x002e240000000800 */
[----:B------:R-:W5:Y:S04]  /*03f0*/  LDG.E.CONSTANT R24, desc[UR4][R6.64+0x8] ;  /* 0x0000080406187981 */ /* 0x000f68000c1e9900 */
[----:B------:R-:W5:Y:S04]  /*0400*/  LDG.E.CONSTANT R22, desc[UR4][R6.64+-0x4] ;  /* 0xfffffc0406167981 */ /* 0x000f68000c1e9900 */
[----:B------:R0:W5:Y:S04]  /*0410*/  LDG.E.CONSTANT R23, desc[UR4][R6.64+0x4] ;  /* 0x0000040406177981 */ /* 0x000168000c1e9900 */
[----:B------:R-:W5:Y:S04]  /*0420*/  LDG.E.CONSTANT R11, desc[UR4][R10.64] ;  /* 0x000000040a0b7981 */ /* 0x000f68000c1e9900 */
[----:B------:R1:W5:Y:S01]  /*0430*/  LDG.E.CONSTANT R4, desc[UR4][R4.64] ;  /* 0x0000000404047981 */ /* 0x000362000c1e9900 */
[----:B0-----:R-:W-:Y:S01]  /*0440*/  FADD R7, R15, R15 ;  /* 0x0000000f0f077221 */ /* 0x001fe20000000000 */
[----:B------:R-:W-:Y:S01]  /*0450*/  BSSY.RECONVERGENT B0, `(.L_x_24) ;  /* 0x0000021000007945 */ /* 0x000fe20003800200 */
[----:B---3--:R-:W-:Y:S01]  /*0460*/  FADD R21, R0, R21 ;  /* 0x0000001500157221 */ /* 0x008fe20000000000 */
[----:B----4-:R-:W-:Y:S01]  /*0470*/  FMUL R0, R2, -2.5 ;  /* 0xc020000002007820 */ /* 0x010fe20000400000 */
[----:B--2---:R-:W-:-:S03]  /*0480*/  FADD R19, R8, R19 ;  /* 0x0000001308137221 */ /* 0x004fc60000000000 */
[--C-:B------:R-:W-:Y:S01]  /*0490*/  FFMA R21, R21, -0.083333335816860198975, R0.reuse ;  /* 0xbdaaaaab15157823 */ /* 0x100fe20000000000 */
[----:B------:R-:W-:Y:S01]  /*04a0*/  FFMA R19, R19, -0.083333335816860198975, R0 ;  /* 0xbdaaaaab13137823 */ /* 0x000fe20000000000 */
[----:B------:R-:W-:Y:S01]  /*04b0*/  FADD R14, R17, R14 ;  /* 0x0000000e110e7221 */ /* 0x000fe20000000000 */
[----:B-----5:R-:W-:-:S03]  /*04c0*/  FADD R18, R18, R13 ;  /* 0x0000000d12127221 */ /* 0x020fc60000000000 */
[----:B------:R-:W-:Y:S01]  /*04d0*/  FFMA R14, R14, 1.3333333730697631836, R21 ;  /* 0x3faaaaab0e0e7823 */ /* 0x000fe20000000015 */
[----:B------:R-:W-:Y:S01]  /*04e0*/  FADD R27, R27, R24 ;  /* 0x000000181b1b7221 */ /* 0x000fe20000000000 */
[----:B------:R-:W-:Y:S02]  /*04f0*/  FFMA R18, R18, 1.3333333730697631836, R19 ;  /* 0x3faaaaab12127823 */ /* 0x000fe40000000013 */
[----:B-1----:R-:W-:Y:S01]  /*0500*/  FMUL R5, R14, UR7 ;  /* 0x000000070e057c20 */ /* 0x002fe20008400000 */
[----:B------:R-:W-:Y:S01]  /*0510*/  FFMA R27, R27, -0.083333335816860198975, R0 ;  /* 0xbdaaaaab1b1b7823 */ /* 0x000fe20000000000 */
[----:B------:R-:W-:Y:S02]  /*0520*/  FADD R22, R22, R23 ;  /* 0x0000001716167221 */ /* 0x000fe40000000000 */
[----:B------:R-:W-:Y:S01]  /*0530*/  FFMA R5, R18, UR6, R5 ;  /* 0x0000000612057c23 */ /* 0x000fe20008000005 */
[----:B------:R-:W-:Y:S01]  /*0540*/  FMUL R7, R2, R7 ;  /* 0x0000000702077220 */ /* 0x000fe20000400000 */
[----:B------:R-:W0:Y:S01]  /*0550*/  MUFU.RCP R6, R11 ;  /* 0x0000000b00067308 */ /* 0x000e220000001000 */
[----:B------:R-:W-:-:S02]  /*0560*/  FFMA R22, R22, 1.3333333730697631836, R27 ;  /* 0x3faaaaab16167823 */ /* 0x000fc4000000001b */
[----:B------:R-:W-:Y:S02]  /*0570*/  FFMA R4, R4, R15, -R7 ;  /* 0x0000000f04047223 */ /* 0x000fe40000000807 */
[----:B------:R-:W-:Y:S01]  /*0580*/  FFMA R22, R22, UR8, R5 ;  /* 0x0000000816167c23 */ /* 0x000fe20008000005 */
[----:B------:R-:W-:-:S03]  /*0590*/  FMUL R0, R3, R3 ;  /* 0x0000000303007220 */ /* 0x000fc60000400000 */
[----:B------:R-:W-:-:S04]  /*05a0*/  FFMA R3, -R11, R4, R22 ;  /* 0x000000040b037223 */ /* 0x000fc80000000116 */
[----:B------:R-:W-:-:S04]  /*05b0*/  FMUL R0, R0, R3 ;  /* 0x0000000300007220 */ /* 0x000fc80000400000 */
[----:B------:R-:W1:Y:S01]  /*05c0*/  FCHK P0, R0, R11 ;  /* 0x0000000b00007302 */ /* 0x000e620000000000 */
[----:B0-----:R-:W-:-:S04]  /*05d0*/  FFMA R5, -R11, R6, 1 ;  /* 0x3f8000000b057423 */ /* 0x001fc80000000106 */
[----:B------:R-:W-:-:S04]  /*05e0*/  FFMA R5, R6, R5, R6 ;  /* 0x0000000506057223 */ /* 0x000fc80000000006 */
[----:B------:R-:W-:-:S04]  /*05f0*/  FFMA R2, R0, R5, RZ ;  /* 0x0000000500027223 */ /* 0x000fc800000000ff */
[----:B------:R-:W-:-:S04]  /*0600*/  FFMA R3, -R11, R2, R0 ;  /* 0x000000020b037223 */ /* 0x000fc80000000100 */
[----:B------:R-:W-:Y:S01]  /*0610*/  FFMA R5, R5, R3, R2 ;  /* 0x0000000305057223 */ /* 0x000fe20000000002 */
[----:B-1----:R-:W-:Y:S06]  /*0620*/  @!P0 BRA `(.L_x_25) ;  /* 0x00000000000c8947 */ /* 0x002fec0003800000 */
[----:B------:R-:W-:-:S07]  /*0630*/  MOV R2, 0x650 ;  /* 0x0000065000027802 */ /* 0x000fce0000000f00 */
[----:B------:R-:W-:Y:S05]  /*0640*/  CALL.REL.NOINC `($__internal_1_$__cuda_sm3x_div_rn_noftz_f32_slowpath) ;  /* 0x0000000000187944 */ /* 0x000fea0003c00000 */
[----:B------:R-:W-:-:S07]  /*0650*/  MOV R5, R0 ;  /* 0x0000000000057202 */ /* 0x000fce0000000f00 */
.L_x_25:
[----:B------:R-:W-:Y:S05]  /*0660*/  BSYNC.RECONVERGENT B0 ;  /* 0x0000000000007941 */ /* 0x000fea0003800200 */
.L_x_24:
[----:B------:R-:W0:Y:S02]  /*0670*/  LDC.64 R2, c[0x0][0x380] ;  /* 0x0000e000ff027b82 */ /* 0x000e240000000a00 */
[----:B0-----:R-:W-:-:S05]  /*0680*/  IMAD.WIDE R2, R9, 0x4, R2 ;  /* 0x0000000409027825 */ /* 0x001fca00078e0202 */
[----:B------:R-:W-:Y:S01]  /*0690*/  STG.E desc[UR4][R2.64], R5 ;  /* 0x0000000502007986 */ /* 0x000fe2000c101904 */
[----:B------:R-:W-:Y:S05]  /*06a0*/  EXIT ;  /* 0x000000000000794d */ /* 0x000fea0003800000 */
        .weak           $__internal_1_$__cuda_sm3x_div_rn_noftz_f32_slowpath
        .type           $__internal_1_$__cuda_sm3x_div_rn_noftz_f32_slowpath,@function
        .size           $__internal_1_$__cuda_sm3x_div_rn_noftz_f32_slowpath,(.L_x_39 - $__internal_1_$__cuda_sm3x_div_rn_noftz_f32_slowpath)
$__internal_1_$__cuda_sm3x_div_rn_noftz_f32_slowpath:
[----:B------:R-:W-:Y:S01]  /*06b0*/  SHF.R.U32.HI R4, RZ, 0x17, R11 ;  /* 0x00000017ff047819 */ /* 0x000fe2000001160b */
[----:B------:R-:W-:Y:S01]  /*06c0*/  BSSY.RECONVERGENT B1, `(.L_x_26) ;  /* 0x0000064000017945 */ /* 0x000fe20003800200 */
[----:B------:R-:W-:Y:S02]  /*06d0*/  SHF.R.U32.HI R3, RZ, 0x17, R0 ;  /* 0x00000017ff037819 */ /* 0x000fe40000011600 */
[----:B------:R-:W-:Y:S02]  /*06e0*/  LOP3.LUT R5, R4, 0xff, RZ, 0xc0, !PT ;  /* 0x000000ff04057812 */ /* 0x000fe400078ec0ff */
[----:B------:R-:W-:Y:S02]  /*06f0*/  LOP3.LUT R4, R3, 0xff, RZ, 0xc0, !PT ;  /* 0x000000ff03047812 */ /* 0x000fe400078ec0ff */
[----:B------:R-:W-:Y:S01]  /*0700*/  MOV R6, R0 ;  /* 0x0000000000067202 */ /* 0x000fe20000000f00 */
[----:B------:R-:W-:Y:S01]  /*0710*/  VIADD R10, R5, 0xffffffff ;  /* 0xffffffff050a7836 */ /* 0x000fe20000000000 */
[----:B------:R-:W-:-:S04]  /*0720*/  IADD3 R8, PT, PT, R4, -0x1, RZ ;  /* 0xffffffff04087810 */ /* 0x000fc80007ffe0ff */
[----:B------:R-:W-:-:S04]  /*0730*/  ISETP.GT.U32.AND P0, PT, R10, 0xfd, PT ;  /* 0x000000fd0a00780c */ /* 0x000fc80003f04070 */
[----:B------:R-:W-:-:S13]  /*0740*/  ISETP.GT.U32.OR P0, PT, R8, 0xfd, P0 ;  /* 0x000000fd0800780c */ /* 0x000fda0000704470 */
[----:B------:R-:W-:Y:S01]  /*0750*/  @!P0 IMAD.MOV.U32 R7, RZ, RZ, RZ ;  /* 0x000000ffff078224 */ /* 0x000fe200078e00ff */
[----:B------:R-:W-:Y:S06]  /*0760*/  @!P0 BRA `(.L_x_27) ;  /* 0x0000000000608947 */ /* 0x000fec0003800000 */
[----:B------:R-:W-:Y:S02]  /*0770*/  FSETP.GTU.FTZ.AND P0, PT, |R0|, +INF , PT ;  /* 0x7f8000000000780b */ /* 0x000fe40003f1c200 */
[----:B------:R-:W-:Y:S02]  /*0780*/  FSETP.GTU.FTZ.AND P1, PT, |R11|, +INF , PT ;  /* 0x7f8000000b00780b */ /* 0x000fe40003f3c200 */
[----:B------:R-:W-:Y:S02]  /*0790*/  MOV R3, R11 ;  /* 0x0000000b00037202 */ /* 0x000fe40000000f00 */
        /* <DEDUP_REMOVED lines=16> */
[----:B------:R-:W-:Y:S01]  /*08a0*/  @P0 MOV R7, RZ ;  /* 0x000000ff00070202 */ /* 0x000fe20000000f00 */
[----:B------:R-:W-:Y:S02]  /*08b0*/  @!P0 IMAD.MOV.U32 R7, RZ, RZ, -0x40 ;  /* 0xffffffc0ff078424 */ /* 0x000fe400078e00ff */
[----:B------:R-:W-:Y:S01]  /*08c0*/  @!P0 FFMA R6, R0, 1.84467440737095516160e+19, RZ ;  /* 0x5f80000000068823 */ /* 0x000fe200000000ff */
[----:B------:R-:W-:Y:S02]  /*08d0*/  @!P1 FFMA R11, R3, 1.84467440737095516160e+19, RZ ;  /* 0x5f800000030b9823 */ /* 0x000fe400000000ff */
[----:B------:R-:W-:-:S07]  /*08e0*/  @!P1 IADD3 R7, PT, PT, R7, 0x40, RZ ;  /* 0x0000004007079810 */ /* 0x000fce0007ffe0ff */
.L_x_27:
[----:B------:R-:W-:Y:S01]  /*08f0*/  LEA R0, R5, 0xc0800000, 0x17 ;  /* 0xc080000005007811 */ /* 0x000fe200078eb8ff */
[----:B------:R-:W-:Y:S01]  /*0900*/  VIADD R4, R4, 0xffffff81 ;  /* 0xffffff8104047836 */ /* 0x000fe20000000000 */
[----:B------:R-:W-:Y:S02]  /*0910*/  BSSY.RECONVERGENT B2, `(.L_x_32) ;  /* 0x0000035000027945 */ /* 0x000fe40003800200 */
[----:B------:R-:W-:Y:S01]  /*0920*/  IADD3 R11, PT, PT, -R0, R11, RZ ;  /* 0x0000000b000b7210 */ /* 0x000fe20007ffe1ff */
[C---:B------:R-:W-:Y:S01]  /*0930*/  IMAD R0, R4.reuse, -0x800000, R6 ;  /* 0xff80000004007824 */ /* 0x040fe200078e0206 */
[----:B------:R-:W-:Y:S02]  /*0940*/  IADD3 R4, PT, PT, R4, 0x7f, -R5 ;  /* 0x0000007f04047810 */ /* 0x000fe40007ffe805 */
[----:B------:R-:W0:Y:S01]  /*0950*/  MUFU.RCP R3, R11 ;  /* 0x0000000b00037308 */ /* 0x000e220000001000 */
[----:B------:R-:W-:Y:S01]  /*0960*/  FADD.FTZ R13, -R11, -RZ ;  /* 0x800000ff0b0d7221 */ /* 0x000fe20000010100 */
[----:B------:R-:W-:-:S03]  /*0970*/  IADD3 R4, PT, PT, R4, R7, RZ ;  /* 0x0000000704047210 */ /* 0x000fc60007ffe0ff */
        /* <DEDUP_REMOVED lines=9> */
[----:B------:R-:W-:-:S05]  /*0a10*/  IADD3 R7, PT, PT, R3, R4, RZ ;  /* 0x0000000403077210 */ /* 0x000fca0007ffe0ff */
[----:B------:R-:W-:-:S05]  /*0a20*/  VIADD R3, R7, 0xffffffff ;  /* 0xffffffff07037836 */ /* 0x000fca0000000000 */
        /* <DEDUP_REMOVED lines=10> */
[CCC-:B------:R-:W-:Y:S01]  /*0ad0*/  FFMA.RM R4, R8.reuse, R6.reuse, R15.reuse ;  /* 0x0000000608047223 */ /* 0x1c0fe2000000400f */
[C---:B------:R-:W-:Y:S02]  /*0ae0*/  ISETP.NE.AND P2, PT, R7.reuse, RZ, PT ;  /* 0x000000ff0700720c */ /* 0x040fe40003f45270 */
[----:B------:R-:W-:Y:S02]  /*0af0*/  ISETP.NE.AND P1, PT, R7, RZ, PT ;  /* 0x000000ff0700720c */ /* 0x000fe40003f25270 */
[----:B------:R-:W-:Y:S01]  /*0b00*/  LOP3.LUT R5, R3, 0x7fffff, RZ, 0xc0, !PT ;  /* 0x007fffff03057812 */ /* 0x000fe200078ec0ff */
[----:B------:R-:W-:Y:S01]  /*0b10*/  FFMA.RP R3, R8, R6, R15 ;  /* 0x0000000608037223 */ /* 0x000fe2000000800f */
[----:B------:R-:W-:Y:S02]  /*0b20*/  IADD3 R6, PT, PT, R7, 0x20, RZ ;  /* 0x0000002007067810 */ /* 0x000fe40007ffe0ff */
        /* <DEDUP_REMOVED lines=11> */
[----:B------:R-:W-:-:S05]  /*0be0*/  LOP3.LUT R3, R3, R4, RZ, 0xc0, !PT ;  /* 0x0000000403037212 */ /* 0x000fca00078ec0ff */
[----:B------:R-:W-:-:S05]  /*0bf0*/  IMAD.IADD R3, R6, 0x1, R3 ;  /* 0x0000000106037824 */ /* 0x000fca00078e0203 */
[----:B------:R-:W-:Y:S01]  /*0c00*/  LOP3.LUT R0, R3, R0, RZ, 0xfc, !PT ;  /* 0x0000000003007212 */ /* 0x000fe200078efcff */
[----:B------:R-:W-:Y:S06]  /*0c10*/  BRA `(.L_x_35) ;  /* 0x0000000000107947 */ /* 0x000fec0003800000 */
.L_x_34:
[----:B------:R-:W-:-:S04]  /*0c20*/  LOP3.LUT R0, R0, 0x80000000, RZ, 0xc0, !PT ;  /* 0x8000000000007812 */ /* 0x000fc800078ec0ff */
[----:B------:R-:W-:Y:S01]  /*0c30*/  LOP3.LUT R0, R0, 0x7f800000, RZ, 0xfc, !PT ;  /* 0x7f80000000007812 */ /* 0x000fe200078efcff */
[----:B------:R-:W-:Y:S06]  /*0c40*/  BRA `(.L_x_35) ;  /* 0x0000000000047947 */ /* 0x000fec0003800000 */
.L_x_33:
[----:B------:R-:W-:-:S07]  /*0c50*/  LEA R0, R4, R0, 0x17 ;  /* 0x0000000004007211 */ /* 0x000fce00078eb8ff */
.L_x_35:
[----:B------:R-:W-:Y:S05]  /*0c60*/  BSYNC.RECONVERGENT B2 ;  /* 0x0000000000027941 */ /* 0x000fea0003800200 */
.L_x_32:
[----:B------:R-:W-:Y:S05]  /*0c70*/  BRA `(.L_x_36) ;  /* 0x0000000000207947 */ /* 0x000fea0003800000 */
.L_x_31:
[----:B------:R-:W-:-:S04]  /*0c80*/  LOP3.LUT R0, R11, 0x80000000, R6, 0x48, !PT ;  /* 0x800000000b007812 */ /* 0x000fc800078e4806 */
[----:B------:R-:W-:Y:S01]  /*0c90*/  LOP3.LUT R0, R0, 0x7f800000, RZ, 0xfc, !PT ;  /* 0x7f80000000007812 */ /* 0x000fe200078efcff */
[----:B------:R-:W-:Y:S06]  /*0ca0*/  BRA `(.L_x_36) ;  /* 0x0000000000147947 */ /* 0x000fec0003800000 */
.L_x_30:
[----:B------:R-:W-:Y:S01]  /*0cb0*/  LOP3.LUT R0, R11, 0x80000000, R6, 0x48, !PT ;  /* 0x800000000b007812 */ /* 0x000fe200078e4806 */
[----:B------:R-:W-:Y:S06]  /*0cc0*/  BRA `(.L_x_36) ;  /* 0x00000000000c7947 */ /* 0x000fec0003800000 */
.L_x_29:
[----:B------:R-:W0:Y:S01]  /*0cd0*/  MUFU.RSQ R0, -QNAN ;  /* 0xffc0000000007908 */ /* 0x000e220000001400 */
[----:B------:R-:W-:Y:S05]  /*0ce0*/  BRA `(.L_x_36) ;  /* 0x0000000000047947 */ /* 0x000fea0003800000 */
.L_x_28:
[----:B------:R-:W-:-:S07]  /*0cf0*/  FADD.FTZ R0, R0, R3 ;  /* 0x0000000300007221 */ /* 0x000fce0000010000 */
.L_x_36:
[----:B------:R-:W-:Y:S05]  /*0d00*/  BSYNC.RECONVERGENT B1 ;  /* 0x0000000000017941 */ /* 0x000fea0003800200 */
.L_x_26:
[----:B------:R-:W-:-:S04]  /*0d10*/  HFMA2 R3, -RZ, RZ, 0, 0 ;  /* 0x00000000ff037431 */ /* 0x000fc800000001ff */
[----:B0-----:R-:W-:Y:S05]  /*0d20*/  RET.REL.NODEC R2 `(_Z11wave_kernelPfPKfS1_S1_iiiiiiiiiffffffff) ;  /* 0xfffffff002b47950 */ /* 0x001fea0003c3ffff */
.L_x_37:
        /* <DEDUP_REMOVED lines=13> */
.L_x_39:


//--------------------- .nv.shared.reserved.0     --------------------------
	.section	.nv.shared.reserved.0,"aw",@nobits
	.weak		__nv_reservedSMEM_offset_0_alias
	.size		__nv_reservedSMEM_offset_0_alias, 0, 64
	.other		__nv_reservedSMEM_offset_0_alias,@"STO_CUDA_RESERVED_SHARED STV_DEFAULT"
__nv_reservedSMEM_offset_0_alias:
	.zero		0
	.zero		64


//--------------------- .nv.constant0._Z23source_injection_kernelPfPKfS1_S1_iiiiiiiiiiiiiffffff --------------------------
	.section	.nv.constant0._Z23source_injection_kernelPfPKfS1_S1_iiiiiiiiiiiiiffffff,"a",@progbits
	.sectionflags	@""
	.align	4
.nv.constant0._Z23source_injection_kernelPfPKfS1_S1_iiiiiiiiiiiiiffffff:
	.zero		1004


//--------------------- .nv.constant0._Z11wave_kernelPfPKfS1_S1_iiiiiiiiiffffffff --------------------------
	.section	.nv.constant0._Z11wave_kernelPfPKfS1_S1_iiiiiiiiiffffffff,"a",@progbits
	.sectionflags	@""
	.align	4
.nv.constant0._Z11wave_kernelPfPKfS1_S1_iiiiiiiiiffffffff:
	.zero		996


//--------------------- SYMBOLS --------------------------

	.type		.nv.reservedSmem.offset0,@object
	.size		.nv.reservedSmem.offset0,0x4
